	.target	sm_90a

	.elftype	@"ET_EXEC"


//--------------------- .note.nv.tkinfo           --------------------------
	.section	.note.nv.tkinfo,"",@"SHT_NOTE"
	.sectionflags	@"SHF_NOTE_NV_TKINFO"
	.tkinfo
        /*0018*/ 	.word	0x00000002
        /*0030*/ 	.string	""
        /*0030*/ 	.string	"ptxas"
        /*0030*/ 	.string	"Cuda compilation tools, release 13.0, V13.0.88"
        /*0030*/ 	.string	"Build cuda_13.0.r13.0/compiler.36424714_0"
        /*0030*/ 	.string	"-arch sm_90a -m 64 "



//--------------------- .note.nv.cuinfo           --------------------------
	.section	.note.nv.cuinfo,"",@"SHT_NOTE"
	.sectionflags	@"SHF_NOTE_NV_CUINFO"
        /*0018*/ 	.short	0x0002
        /*001a*/ 	.short	0x005a
        /*001c*/ 	.short	0x0082
	.zero		2


//--------------------- .nv.info                  --------------------------
	.section	.nv.info,"",@"SHT_CUDA_INFO"
	.align	4


	//----- nvinfo : EIATTR_REGCOUNT
	.align		4
        /*0000*/ 	.byte	0x04, 0x2f
        /*0002*/ 	.short	(.L_15 - .L_14)
	.align		4
.L_14:
        /*0004*/ 	.word	index@(_ZN7cutlass13device_kernelINS_4gemm6kernel13GemmUniversalIN4cute5tupleIJiiiiEEENS1_10collective13CollectiveMmaINS1_34MainloopSm90TmaGmmaWarpSpecializedILi9ENS5_IJNS4_1CILi1EEESB_SB_EEENS1_32KernelTmaWarpSpecializedPingpongEEENS5_IJNSA_ILi64EEENSA_ILi128EEESF_EEENS_10bfloat16_tENS5_IJlSB_lEEESI_NS5_IJSB_llEEENS4_8TiledMMAINS4_8MMA_AtomIJNS4_4SM904GMMA28MMA_64x128x16_F32BF16BF16_SSILNSO_5MajorE0ELSQ_1ELNSO_7ScaleInE1ELSR_1EEEEEENS4_6LayoutISC_NS5_IJNSA_ILi0EEESV_SV_EEEEENS5_IJNS4_10UnderscoreESY_SY_EEEEENS4_13SM90_TMA_LOADENS4_14ComposedLayoutINS4_7SwizzleILi3ELi4ELi3EEENS4_18smem_ptr_flag_bitsILi16EEENSU_INS5_IJNSA_ILi8EEESF_EEENS5_IJSF_SB_EEEEEEEvNS4_8identityES11_NS12_IS14_S16_NSU_INS5_IJSF_S17_EEENS5_IJSB_SF_EEEEEEEvS1C_EENS_8epilogue10collective6detail29Sm90TmaWarpSpecializedAdapterINS1J_15DefaultEpilogueISI_SJ_SJ_NS1I_6thread17LinearCombinationISI_Li1EffLNS1N_9ScaleType4KindE0ELNS_15FloatRoundStyleE2ESI_EENS1_15EpilogueDefaultEEEEEvvEEEEvNT_6ParamsE)
        /*0008*/ 	.word	0x000000a8


	//----- nvinfo : EIATTR_FRAME_SIZE
	.align		4
.L_15:
        /*000c*/ 	.byte	0x04, 0x11
        /*000e*/ 	.short	(.L_17 - .L_16)
	.align		4
.L_16:
        /*0010*/ 	.word	index@(_ZN7cutlass13device_kernelINS_4gemm6kernel13GemmUniversalIN4cute5tupleIJiiiiEEENS1_10collective13CollectiveMmaINS1_34MainloopSm90TmaGmmaWarpSpecializedILi9ENS5_IJNS4_1CILi1EEESB_SB_EEENS1_32KernelTmaWarpSpecializedPingpongEEENS5_IJNSA_ILi64EEENSA_ILi128EEESF_EEENS_10bfloat16_tENS5_IJlSB_lEEESI_NS5_IJSB_llEEENS4_8TiledMMAINS4_8MMA_AtomIJNS4_4SM904GMMA28MMA_64x128x16_F32BF16BF16_SSILNSO_5MajorE0ELSQ_1ELNSO_7ScaleInE1ELSR_1EEEEEENS4_6LayoutISC_NS5_IJNSA_ILi0EEESV_SV_EEEEENS5_IJNS4_10UnderscoreESY_SY_EEEEENS4_13SM90_TMA_LOADENS4_14ComposedLayoutINS4_7SwizzleILi3ELi4ELi3EEENS4_18smem_ptr_flag_bitsILi16EEENSU_INS5_IJNSA_ILi8EEESF_EEENS5_IJSF_SB_EEEEEEEvNS4_8identityES11_NS12_IS14_S16_NSU_INS5_IJSF_S17_EEENS5_IJSB_SF_EEEEEEEvS1C_EENS_8epilogue10collective6detail29Sm90TmaWarpSpecializedAdapterINS1J_15DefaultEpilogueISI_SJ_SJ_NS1I_6thread17LinearCombinationISI_Li1EffLNS1N_9ScaleType4KindE0ELNS_15FloatRoundStyleE2ESI_EENS1_15EpilogueDefaultEEEEEvvEEEEvNT_6ParamsE)
        /*0014*/ 	.word	0x00000008


	//----- nvinfo : EIATTR_MIN_STACK_SIZE
	.align		4
.L_17:
        /*0018*/ 	.byte	0x04, 0x12
        /*001a*/ 	.short	(.L_19 - .L_18)
	.align		4
.L_18:
        /*001c*/ 	.word	index@(_ZN7cutlass13device_kernelINS_4gemm6kernel13GemmUniversalIN4cute5tupleIJiiiiEEENS1_10collective13CollectiveMmaINS1_34MainloopSm90TmaGmmaWarpSpecializedILi9ENS5_IJNS4_1CILi1EEESB_SB_EEENS1_32KernelTmaWarpSpecializedPingpongEEENS5_IJNSA_ILi64EEENSA_ILi128EEESF_EEENS_10bfloat16_tENS5_IJlSB_lEEESI_NS5_IJSB_llEEENS4_8TiledMMAINS4_8MMA_AtomIJNS4_4SM904GMMA28MMA_64x128x16_F32BF16BF16_SSILNSO_5MajorE0ELSQ_1ELNSO_7ScaleInE1ELSR_1EEEEEENS4_6LayoutISC_NS5_IJNSA_ILi0EEESV_SV_EEEEENS5_IJNS4_10UnderscoreESY_SY_EEEEENS4_13SM90_TMA_LOADENS4_14ComposedLayoutINS4_7SwizzleILi3ELi4ELi3EEENS4_18smem_ptr_flag_bitsILi16EEENSU_INS5_IJNSA_ILi8EEESF_EEENS5_IJSF_SB_EEEEEEEvNS4_8identityES11_NS12_IS14_S16_NSU_INS5_IJSF_S17_EEENS5_IJSB_SF_EEEEEEEvS1C_EENS_8epilogue10collective6detail29Sm90TmaWarpSpecializedAdapterINS1J_15DefaultEpilogueISI_SJ_SJ_NS1I_6thread17LinearCombinationISI_Li1EffLNS1N_9ScaleType4KindE0ELNS_15FloatRoundStyleE2ESI_EENS1_15EpilogueDefaultEEEEEvvEEEEvNT_6ParamsE)
        /*0020*/ 	.word	0x00000008
.L_19:


//--------------------- .nv.compat                --------------------------
	.section	.nv.compat,"",@"SHT_CUDA_COMPAT_INFO"
	.align	4
        /*0000*/ 	.byte	0x02, 0x09, 0x01, 0x00, 0x02, 0x02, 0x04, 0x00, 0x02, 0x05, 0x05, 0x00, 0x03, 0x07, 0x01, 0x01
        /*0010*/ 	.byte	0x02, 0x03, 0x01, 0x00, 0x02, 0x06, 0x01, 0x00, 0x04, 0x0b, 0x08, 0x00, 0x00, 0x00, 0x00, 0x00
        /*0020*/ 	.byte	0x00, 0x00, 0x00, 0x00


//--------------------- .nv.info._ZN7cutlass13device_kernelINS_4gemm6kernel13GemmUniversalIN4cute5tupleIJiiiiEEENS1_10collective13CollectiveMmaINS1_34MainloopSm90TmaGmmaWarpSpecializedILi9ENS5_IJNS4_1CILi1EEESB_SB_EEENS1_32KernelTmaWarpSpecializedPingpongEEENS5_IJNSA_ILi64EEENSA_ILi128EEESF_EEENS_10bfloat16_tENS5_IJlSB_lEEESI_NS5_IJSB_llEEENS4_8TiledMMAINS4_8MMA_AtomIJNS4_4SM904GMMA28MMA_64x128x16_F32BF16BF16_SSILNSO_5MajorE0ELSQ_1ELNSO_7ScaleInE1ELSR_1EEEEEENS4_6LayoutISC_NS5_IJNSA_ILi0EEESV_SV_EEEEENS5_IJNS4_10UnderscoreESY_SY_EEEEENS4_13SM90_TMA_LOADENS4_14ComposedLayoutINS4_7SwizzleILi3ELi4ELi3EEENS4_18smem_ptr_flag_bitsILi16EEENSU_INS5_IJNSA_ILi8EEESF_EEENS5_IJSF_SB_EEEEEEEvNS4_8identityES11_NS12_IS14_S16_NSU_INS5_IJSF_S17_EEENS5_IJSB_SF_EEEEEEEvS1C_EENS_8epilogue10collective6detail29Sm90TmaWarpSpecializedAdapterINS1J_15DefaultEpilogueISI_SJ_SJ_NS1I_6thread17LinearCombinationISI_Li1EffLNS1N_9ScaleType4KindE0ELNS_15FloatRoundStyleE2ESI_EENS1_15EpilogueDefaultEEEEEvvEEEEvNT_6ParamsE --------------------------
	.section	.nv.info._ZN7cutlass13device_kernelINS_4gemm6kernel13GemmUniversalIN4cute5tupleIJiiiiEEENS1_10collective13CollectiveMmaINS1_34MainloopSm90TmaGmmaWarpSpecializedILi9ENS5_IJNS4_1CILi1EEESB_SB_EEENS1_32KernelTmaWarpSpecializedPingpongEEENS5_IJNSA_ILi64EEENSA_ILi128EEESF_EEENS_10bfloat16_tENS5_IJlSB_lEEESI_NS5_IJSB_llEEENS4_8TiledMMAINS4_8MMA_AtomIJNS4_4SM904GMMA28MMA_64x128x16_F32BF16BF16_SSILNSO_5MajorE0ELSQ_1ELNSO_7ScaleInE1ELSR_1EEEEEENS4_6LayoutISC_NS5_IJNSA_ILi0EEESV_SV_EEEEENS5_IJNS4_10UnderscoreESY_SY_EEEEENS4_13SM90_TMA_LOADENS4_14ComposedLayoutINS4_7SwizzleILi3ELi4ELi3EEENS4_18smem_ptr_flag_bitsILi16EEENSU_INS5_IJNSA_ILi8EEESF_EEENS5_IJSF_SB_EEEEEEEvNS4_8identityES11_NS12_IS14_S16_NSU_INS5_IJSF_S17_EEENS5_IJSB_SF_EEEEEEEvS1C_EENS_8epilogue10collective6detail29Sm90TmaWarpSpecializedAdapterINS1J_15DefaultEpilogueISI_SJ_SJ_NS1I_6thread17LinearCombinationISI_Li1EffLNS1N_9ScaleType4KindE0ELNS_15FloatRoundStyleE2ESI_EENS1_15EpilogueDefaultEEEEEvvEEEEvNT_6ParamsE,"",@"SHT_CUDA_INFO"
	.sectionflags	@""
	.align	4


	//----- nvinfo : EIATTR_CUDA_API_VERSION
	.align		4
        /*0000*/ 	.byte	0x04, 0x37
        /*0002*/ 	.short	(.L_21 - .L_20)
.L_20:
        /*0004*/ 	.word	0x00000082


	//----- nvinfo : EIATTR_KPARAM_INFO
	.align		4
.L_21:
        /*0008*/ 	.byte	0x04, 0x17
        /*000a*/ 	.short	(.L_23 - .L_22)
.L_22:
        /*000c*/ 	.word	0x00000000
        /*0010*/ 	.short	0x0000
        /*0012*/ 	.short	0x0070
        /*0014*/ 	.byte	0x00, 0xf0, 0x01, 0x10


	//----- nvinfo : EIATTR_SPARSE_MMA_MASK
	.align		4
.L_23:
        /*0018*/ 	.byte	0x03, 0x50
        /*001a*/ 	.short	0x0000


	//----- nvinfo : EIATTR_MAXREG_COUNT
	.align		4
        /*001c*/ 	.byte	0x03, 0x1b
        /*001e*/ 	.short	0x00a8


	//----- nvinfo : EIATTR_NUM_BARRIERS
	.align		4
        /*0020*/ 	.byte	0x02, 0x4c
        /*0022*/ 	.byte	0x01
	.zero		1


	//----- nvinfo : EIATTR_EXTERNS
	.align		4
        /*0024*/ 	.byte	0x04, 0x0f
        /*0026*/ 	.short	(.L_25 - .L_24)


	//   ....[0]....
	.align		4
.L_24:
        /*0028*/ 	.word	index@(__assertfail)


	//----- nvinfo : EIATTR_ANNOTATIONS
	.align		4
.L_25:
        /*002c*/ 	.byte	0x04, 0x55
        /*002e*/ 	.short	(.L_27 - .L_26)


	//   ....[0]....
.L_26:
        /*0030*/ 	.word	0x00000001
        /*0034*/ 	.byte	0xa0, 0x0b, 0x00, 0x00, 0x01, 0x00, 0x00, 0x00, 0xc0, 0x12, 0x00, 0x00, 0x01, 0x00, 0x00, 0x00
        /*0044*/ 	.byte	0x90, 0x61, 0x00, 0x00, 0x01, 0x00, 0x00, 0x00, 0xd0, 0x6d, 0x00, 0x00


	//----- nvinfo : EIATTR_MERCURY_ISA_VERSION
	.align		4
.L_27:
        /*0050*/ 	.byte	0x03, 0x5f
        /*0052*/ 	.short	0x0101


	//----- nvinfo : EIATTR_INT_WARP_WIDE_INSTR_OFFSETS
	.align		4
        /*0054*/ 	.byte	0x04, 0x31
        /*0056*/ 	.short	(.L_29 - .L_28)


	//   ....[0]....
.L_28:
        /*0058*/ 	.word	0x000004c0


	//   ....[1]....
        /*005c*/ 	.word	0x000004e0


	//   ....[2]....
        /*0060*/ 	.word	0x00000560


	//   ....[3]....
        /*0064*/ 	.word	0x00000570


	//   ....[4]....
        /*0068*/ 	.word	0x00000580


	//   ....[5]....
        /*006c*/ 	.word	0x000005a0


	//   ....[6]....
        /*0070*/ 	.word	0x00000630


	//   ....[7]....
        /*0074*/ 	.word	0x00000650


	//----- nvinfo : EIATTR_COOP_GROUP_MASK_REGIDS
	.align		4
.L_29:
        /*0078*/ 	.byte	0x04, 0x29
        /*007a*/ 	.short	(.L_31 - .L_30)


	//   ....[0]....
.L_30:
        /*007c*/ 	.word	0xffffffff


	//   ....[1]....
        /*0080*/ 	.word	0xffffffff


	//   ....[2]....
        /*0084*/ 	.word	0xffffffff


	//   ....[3]....
        /*0088*/ 	.word	0xffffffff


	//   ....[4]....
        /*008c*/ 	.word	0xffffffff


	//   ....[5]....
        /*0090*/ 	.word	0xffffffff


	//----- nvinfo : EIATTR_COOP_GROUP_INSTR_OFFSETS
	.align		4
.L_31:
        /*0094*/ 	.byte	0x04, 0x28
        /*0096*/ 	.short	(.L_33 - .L_32)


	//   ....[0]....
.L_32:
        /*0098*/ 	.word	0x00000070


	//   ....[1]....
        /*009c*/ 	.word	0x00000080


	//   ....[2]....
        /*00a0*/ 	.word	0x00000140


	//   ....[3]....
        /*00a4*/ 	.word	0x000003a0


	//   ....[4]....
        /*00a8*/ 	.word	0x000003e0


	//   ....[5]....
        /*00ac*/ 	.word	0x00000420


	//----- nvinfo : EIATTR_REG_RECONFIG
	.align		4
.L_33:
        /*00b0*/ 	.byte	0x01, 0x54
	.zero		2


	//----- nvinfo : EIATTR_SYSCALL_OFFSETS
	.align		4
        /*00b4*/ 	.byte	0x04, 0x46
        /*00b6*/ 	.short	(.L_35 - .L_34)


	//   ....[0]....
.L_34:
        /*00b8*/ 	.word	0x00001740


	//----- nvinfo : EIATTR_MBARRIER_INSTR_OFFSETS
	.align		4
.L_35:
        /*00bc*/ 	.byte	0x04, 0x39
        /*00be*/ 	.short	(.L_37 - .L_36)


	//   ....[0]....
.L_36:
        /*00c0*/ 	.word	0x00000260
        /*00c4*/ 	.word	0x000000ff
        /*00c8*/ 	.word	0x00000000
        /*00cc*/ 	.short	0x0100
        /*00ce*/ 	.byte	0x08
	.zero		1


	//   ....[1]....
        /*00d0*/ 	.word	0x00000270
        /*00d4*/ 	.word	0x000000ff
        /*00d8*/ 	.word	0x00000048
        /*00dc*/ 	.short	0x0100
        /*00de*/ 	.byte	0x08
	.zero		1


	//   ....[2]....
        /*00e0*/ 	.word	0x00000280
        /*00e4*/ 	.word	0x000000ff
        /*00e8*/ 	.word	0x00000008
        /*00ec*/ 	.short	0x0100
        /*00ee*/ 	.byte	0x08
	.zero		1


	//   ....[3]....
        /*00f0*/ 	.word	0x00000290
        /*00f4*/ 	.word	0x000000ff
        /*00f8*/ 	.word	0x00000050
        /*00fc*/ 	.short	0x0100
        /*00fe*/ 	.byte	0x08
	.zero		1


	//   ....[4]....
        /*0100*/ 	.word	0x000002a0
        /*0104*/ 	.word	0x000000ff
        /*0108*/ 	.word	0x00000010
        /*010c*/ 	.short	0x0100
        /*010e*/ 	.byte	0x08
	.zero		1


	//   ....[5]....
        /*0110*/ 	.word	0x000002b0
        /*0114*/ 	.word	0x000000ff
        /*0118*/ 	.word	0x00000058
        /*011c*/ 	.short	0x0100
        /*011e*/ 	.byte	0x08
	.zero		1


	//   ....[6]....
        /*0120*/ 	.word	0x000002c0
        /*0124*/ 	.word	0x000000ff
        /*0128*/ 	.word	0x00000018
        /*012c*/ 	.short	0x0100
        /*012e*/ 	.byte	0x08
	.zero		1


	//   ....[7]....
        /*0130*/ 	.word	0x000002d0
        /*0134*/ 	.word	0x000000ff
        /*0138*/ 	.word	0x00000060
        /*013c*/ 	.short	0x0100
        /*013e*/ 	.byte	0x08
	.zero		1


	//   ....[8]....
        /*0140*/ 	.word	0x000002e0
        /*0144*/ 	.word	0x000000ff
        /*0148*/ 	.word	0x00000020
        /*014c*/ 	.short	0x0100
        /*014e*/ 	.byte	0x08
	.zero		1


	//   ....[9]....
        /*0150*/ 	.word	0x000002f0
        /*0154*/ 	.word	0x000000ff
        /*0158*/ 	.word	0x00000068
        /*015c*/ 	.short	0x0100
        /*015e*/ 	.byte	0x08
	.zero		1


	//   ....[10]....
        /*0160*/ 	.word	0x00000300
        /*0164*/ 	.word	0x000000ff
        /*0168*/ 	.word	0x00000028
        /*016c*/ 	.short	0x0100
        /*016e*/ 	.byte	0x08
	.zero		1


	//   ....[11]....
        /*0170*/ 	.word	0x00000310
        /*0174*/ 	.word	0x000000ff
        /*0178*/ 	.word	0x00000070
        /*017c*/ 	.short	0x0100
        /*017e*/ 	.byte	0x08
	.zero		1


	//   ....[12]....
        /*0180*/ 	.word	0x00000320
        /*0184*/ 	.word	0x000000ff
        /*0188*/ 	.word	0x00000030
        /*018c*/ 	.short	0x0100
        /*018e*/ 	.byte	0x08
	.zero		1


	//   ....[13]....
        /*0190*/ 	.word	0x00000330
        /*0194*/ 	.word	0x000000ff
        /*0198*/ 	.word	0x00000078
        /*019c*/ 	.short	0x0100
        /*019e*/ 	.byte	0x08
	.zero		1


	//   ....[14]....
        /*01a0*/ 	.word	0x00000340
        /*01a4*/ 	.word	0x000000ff
        /*01a8*/ 	.word	0x00000038
        /*01ac*/ 	.short	0x0100
        /*01ae*/ 	.byte	0x08
	.zero		1


	//   ....[15]....
        /*01b0*/ 	.word	0x00000350
        /*01b4*/ 	.word	0x000000ff
        /*01b8*/ 	.word	0x00000080
        /*01bc*/ 	.short	0x0100
        /*01be*/ 	.byte	0x08
	.zero		1


	//   ....[16]....
        /*01c0*/ 	.word	0x00000360
        /*01c4*/ 	.word	0x000000ff
        /*01c8*/ 	.word	0x00000040
        /*01cc*/ 	.short	0x0100
        /*01ce*/ 	.byte	0x08
	.zero		1


	//   ....[17]....
        /*01d0*/ 	.word	0x00000370
        /*01d4*/ 	.word	0x000000ff
        /*01d8*/ 	.word	0x00000088
        /*01dc*/ 	.short	0x0100
        /*01de*/ 	.byte	0x08
	.zero		1


	//   ....[18]....
        /*01e0*/ 	.word	0x00000690
        /*01e4*/ 	.word	0x000000ff
        /*01e8*/ 	.word	0x000000c0
        /*01ec*/ 	.short	0x0100
        /*01ee*/ 	.byte	0x08
	.zero		1


	//   ....[19]....
        /*01f0*/ 	.word	0x00000700
        /*01f4*/ 	.word	0x000000ff
        /*01f8*/ 	.word	0x000000c8
        /*01fc*/ 	.short	0x0100
        /*01fe*/ 	.byte	0x08
	.zero		1


	//   ....[20]....
        /*0200*/ 	.word	0x00000720
        /*0204*/ 	.word	0x000000ff
        /*0208*/ 	.word	0x000000a0
        /*020c*/ 	.short	0x0100
        /*020e*/ 	.byte	0x09
	.zero		1


	//   ....[21]....
        /*0210*/ 	.word	0x00000730
        /*0214*/ 	.word	0x000000ff
        /*0218*/ 	.word	0x000000a8
        /*021c*/ 	.short	0x0100
        /*021e*/ 	.byte	0x09
	.zero		1


	//   ....[22]....
        /*0220*/ 	.word	0x00000740
        /*0224*/ 	.word	0x000000ff
        /*0228*/ 	.word	0x000000b0
        /*022c*/ 	.short	0x0100
        /*022e*/ 	.byte	0x09
	.zero		1


	//   ....[23]....
        /*0230*/ 	.word	0x00000750
        /*0234*/ 	.word	0x000000ff
        /*0238*/ 	.word	0x000000b8
        /*023c*/ 	.short	0x0100
        /*023e*/ 	.byte	0x09
	.zero		1


	//   ....[24]....
        /*0240*/ 	.word	0x00001600
        /*0244*/ 	.word	0x000000ff
        /*0248*/ 	.word	0xfffffff8
        /*024c*/ 	.short	0x010a
        /*024e*/ 	.byte	0x2b
	.zero		1


	//   ....[25]....
        /*0250*/ 	.word	0x000017c0
        /*0254*/ 	.word	0x00000003
        /*0258*/ 	.word	0x00000000
        /*025c*/ 	.short	0x010a
        /*025e*/ 	.byte	0x3f
	.zero		1


	//   ....[26]....
        /*0260*/ 	.word	0x00001820
        /*0264*/ 	.word	0x00000003
        /*0268*/ 	.word	0x00000000
        /*026c*/ 	.short	0x010a
        /*026e*/ 	.byte	0x3f
	.zero		1


	//   ....[27]....
        /*0270*/ 	.word	0x00001b80
        /*0274*/ 	.word	0x000000ff
        /*0278*/ 	.word	0x00000000
        /*027c*/ 	.short	0x010a
        /*027e*/ 	.byte	0x04
	.zero		1


	//   ....[28]....
        /*0280*/ 	.word	0x00001bc0
        /*0284*/ 	.word	0x000000ff
        /*0288*/ 	.word	0x00000000
        /*028c*/ 	.short	0x010a
        /*028e*/ 	.byte	0x04
	.zero		1


	//   ....[29]....
        /*0290*/ 	.word	0x00001e20
        /*0294*/ 	.word	0x000000ff
        /*0298*/ 	.word	0x00000000
        /*029c*/ 	.short	0x0101
        /*029e*/ 	.byte	0x04
	.zero		1


	//   ....[30]....
        /*02a0*/ 	.word	0x00001f20
        /*02a4*/ 	.word	0x00000003
        /*02a8*/ 	.word	0x00000000
        /*02ac*/ 	.short	0x0101
        /*02ae*/ 	.byte	0x2e
	.zero		1


	//   ....[31]....
        /*02b0*/ 	.word	0x00001ff0
        /*02b4*/ 	.word	0x000000ff
        /*02b8*/ 	.word	0x00000000
        /*02bc*/ 	.short	0x0101
        /*02be*/ 	.byte	0x06
	.zero		1


	//   ....[32]....
        /*02c0*/ 	.word	0x00002060
        /*02c4*/ 	.word	0x000000ff
        /*02c8*/ 	.word	0x00000008
        /*02cc*/ 	.short	0x010a
        /*02ce*/ 	.byte	0x2b
	.zero		1


	//   ....[33]....
        /*02d0*/ 	.word	0x000061d0
        /*02d4*/ 	.word	0x00000000
        /*02d8*/ 	.word	0x00000000
        /*02dc*/ 	.short	0x0101
        /*02de*/ 	.byte	0x2e
	.zero		1


	//   ....[34]....
        /*02e0*/ 	.word	0x00006ae0
        /*02e4*/ 	.word	0x0000000b
        /*02e8*/ 	.word	0x00000048
        /*02ec*/ 	.short	0x010a
        /*02ee*/ 	.byte	0x3f
	.zero		1


	//   ....[35]....
        /*02f0*/ 	.word	0x00006f00
        /*02f4*/ 	.word	0x00000006
        /*02f8*/ 	.word	0x000000c8
        /*02fc*/ 	.short	0x0101
        /*02fe*/ 	.byte	0x3f
	.zero		1


	//   ....[36]....
        /*0300*/ 	.word	0x00007620
        /*0304*/ 	.word	0x00000007
        /*0308*/ 	.word	0x00000000
        /*030c*/ 	.short	0x010a
        /*030e*/ 	.byte	0x3f
	.zero		1


	//   ....[37]....
        /*0310*/ 	.word	0x000076a0
        /*0314*/ 	.word	0x00000006
        /*0318*/ 	.word	0x00000000
        /*031c*/ 	.short	0x010a
        /*031e*/ 	.byte	0x3f
	.zero		1


	//   ....[38]....
        /*0320*/ 	.word	0x00007730
        /*0324*/ 	.word	0x00000007
        /*0328*/ 	.word	0x00000000
        /*032c*/ 	.short	0x010a
        /*032e*/ 	.byte	0x3f
	.zero		1


	//   ....[39]....
        /*0330*/ 	.word	0x000077c0
        /*0334*/ 	.word	0x00000006
        /*0338*/ 	.word	0x00000000
        /*033c*/ 	.short	0x010a
        /*033e*/ 	.byte	0x3f
	.zero		1


	//   ....[40]....
        /*0340*/ 	.word	0x00007850
        /*0344*/ 	.word	0x00000007
        /*0348*/ 	.word	0x00000000
        /*034c*/ 	.short	0x010a
        /*034e*/ 	.byte	0x3f
	.zero		1


	//   ....[41]....
        /*0350*/ 	.word	0x000078e0
        /*0354*/ 	.word	0x00000006
        /*0358*/ 	.word	0x00000000
        /*035c*/ 	.short	0x010a
        /*035e*/ 	.byte	0x3f
	.zero		1


	//   ....[42]....
        /*0360*/ 	.word	0x00007970
        /*0364*/ 	.word	0x00000007
        /*0368*/ 	.word	0x00000000
        /*036c*/ 	.short	0x010a
        /*036e*/ 	.byte	0x3f
	.zero		1


	//   ....[43]....
        /*0370*/ 	.word	0x00007a00
        /*0374*/ 	.word	0x00000006
        /*0378*/ 	.word	0x00000000
        /*037c*/ 	.short	0x010a
        /*037e*/ 	.byte	0x3f
	.zero		1


	//   ....[44]....
        /*0380*/ 	.word	0x00007a90
        /*0384*/ 	.word	0x00000005
        /*0388*/ 	.word	0x00000000
        /*038c*/ 	.short	0x010a
        /*038e*/ 	.byte	0x3f
	.zero		1


	//   ....[45]....
        /*0390*/ 	.word	0x00007b00
        /*0394*/ 	.word	0x00000003
        /*0398*/ 	.word	0xfffffff8
        /*039c*/ 	.short	0x010a
        /*039e*/ 	.byte	0x3f
	.zero		1


	//   ....[46]....
        /*03a0*/ 	.word	0x00007b50
        /*03a4*/ 	.word	0x00000003
        /*03a8*/ 	.word	0x00000000
        /*03ac*/ 	.short	0x010a
        /*03ae*/ 	.byte	0x3f
	.zero		1


	//   ....[47]....
        /*03b0*/ 	.word	0x00007bb0
        /*03b4*/ 	.word	0x00000004
        /*03b8*/ 	.word	0x00000000
        /*03bc*/ 	.short	0x010a
        /*03be*/ 	.byte	0x3f
	.zero		1


	//   ....[48]....
        /*03c0*/ 	.word	0x00007c10
        /*03c4*/ 	.word	0x00000003
        /*03c8*/ 	.word	0x00000008
        /*03cc*/ 	.short	0x010a
        /*03ce*/ 	.byte	0x3f
	.zero		1


	//   ....[49]....
        /*03d0*/ 	.word	0x00007ce0
        /*03d4*/ 	.word	0x0000000b
        /*03d8*/ 	.word	0x00000048
        /*03dc*/ 	.short	0x010a
        /*03de*/ 	.byte	0x3f
	.zero		1


	//   ....[50]....
        /*03e0*/ 	.word	0x00007db0
        /*03e4*/ 	.word	0x00000007
        /*03e8*/ 	.word	0x00000000
        /*03ec*/ 	.short	0x010a
        /*03ee*/ 	.byte	0x3f
	.zero		1


	//   ....[51]....
        /*03f0*/ 	.word	0x00007e00
        /*03f4*/ 	.word	0x00000006
        /*03f8*/ 	.word	0x00000000
        /*03fc*/ 	.short	0x010a
        /*03fe*/ 	.byte	0x3f
	.zero		1


	//   ....[52]....
        /*0400*/ 	.word	0x00007e50
        /*0404*/ 	.word	0x00000007
        /*0408*/ 	.word	0x00000000
        /*040c*/ 	.short	0x010a
        /*040e*/ 	.byte	0x3f
	.zero		1


	//   ....[53]....
        /*0410*/ 	.word	0x00007ea0
        /*0414*/ 	.word	0x00000006
        /*0418*/ 	.word	0x00000000
        /*041c*/ 	.short	0x010a
        /*041e*/ 	.byte	0x3f
	.zero		1


	//   ....[54]....
        /*0420*/ 	.word	0x00007ef0
        /*0424*/ 	.word	0x00000007
        /*0428*/ 	.word	0x00000000
        /*042c*/ 	.short	0x010a
        /*042e*/ 	.byte	0x3f
	.zero		1


	//   ....[55]....
        /*0430*/ 	.word	0x00007f40
        /*0434*/ 	.word	0x00000006
        /*0438*/ 	.word	0x00000000
        /*043c*/ 	.short	0x010a
        /*043e*/ 	.byte	0x3f
	.zero		1


	//   ....[56]....
        /*0440*/ 	.word	0x00007f90
        /*0444*/ 	.word	0x00000007
        /*0448*/ 	.word	0x00000000
        /*044c*/ 	.short	0x010a
        /*044e*/ 	.byte	0x3f
	.zero		1


	//   ....[57]....
        /*0450*/ 	.word	0x00007fe0
        /*0454*/ 	.word	0x00000006
        /*0458*/ 	.word	0x00000000
        /*045c*/ 	.short	0x010a
        /*045e*/ 	.byte	0x3f
	.zero		1


	//----- nvinfo : EIATTR_NUM_MBARRIERS
	.align		4
.L_37:
        /*0460*/ 	.byte	0x03, 0x38
        /*0462*/ 	.short	0x0018


	//----- nvinfo : EIATTR_EXIT_INSTR_OFFSETS
	.align		4
        /*0464*/ 	.byte	0x04, 0x1c
        /*0466*/ 	.short	(.L_39 - .L_38)


	//   ....[0]....
.L_38:
        /*0468*/ 	.word	0x00001250


	//   ....[1]....
        /*046c*/ 	.word	0x000012b0


	//   ....[2]....
        /*0470*/ 	.word	0x000067f0


	//   ....[3]....
        /*0474*/ 	.word	0x00006820


	//   ....[4]....
        /*0478*/ 	.word	0x00007ae0


	//----- nvinfo : EIATTR_MAX_THREADS
	.align		4
.L_39:
        /*047c*/ 	.byte	0x04, 0x05
        /*047e*/ 	.short	(.L_41 - .L_40)
.L_40:
        /*0480*/ 	.word	0x00000180
        /*0484*/ 	.word	0x00000001
        /*0488*/ 	.word	0x00000001


	//----- nvinfo : EIATTR_CRS_STACK_SIZE
	.align		4
.L_41:
        /*048c*/ 	.byte	0x04, 0x1e
        /*048e*/ 	.short	(.L_43 - .L_42)
.L_42:
        /*0490*/ 	.word	0x00000000


	//----- nvinfo : EIATTR_CBANK_PARAM_SIZE
	.align		4
.L_43:
        /*0494*/ 	.byte	0x03, 0x19
        /*0496*/ 	.short	0x0470


	//----- nvinfo : EIATTR_PARAM_CBANK
	.align		4
        /*0498*/ 	.byte	0x04, 0x0a
        /*049a*/ 	.short	(.L_45 - .L_44)
	.align		4
.L_44:
        /*049c*/ 	.word	index@(.nv.constant0._ZN7cutlass13device_kernelINS_4gemm6kernel13GemmUniversalIN4cute5tupleIJiiiiEEENS1_10collective13CollectiveMmaINS1_34MainloopSm90TmaGmmaWarpSpecializedILi9ENS5_IJNS4_1CILi1EEESB_SB_EEENS1_32KernelTmaWarpSpecializedPingpongEEENS5_IJNSA_ILi64EEENSA_ILi128EEESF_EEENS_10bfloat16_tENS5_IJlSB_lEEESI_NS5_IJSB_llEEENS4_8TiledMMAINS4_8MMA_AtomIJNS4_4SM904GMMA28MMA_64x128x16_F32BF16BF16_SSILNSO_5MajorE0ELSQ_1ELNSO_7ScaleInE1ELSR_1EEEEEENS4_6LayoutISC_NS5_IJNSA_ILi0EEESV_SV_EEEEENS5_IJNS4_10UnderscoreESY_SY_EEEEENS4_13SM90_TMA_LOADENS4_14ComposedLayoutINS4_7SwizzleILi3ELi4ELi3EEENS4_18smem_ptr_flag_bitsILi16EEENSU_INS5_IJNSA_ILi8EEESF_EEENS5_IJSF_SB_EEEEEEEvNS4_8identityES11_NS12_IS14_S16_NSU_INS5_IJSF_S17_EEENS5_IJSB_SF_EEEEEEEvS1C_EENS_8epilogue10collective6detail29Sm90TmaWarpSpecializedAdapterINS1J_15DefaultEpilogueISI_SJ_SJ_NS1I_6thread17LinearCombinationISI_Li1EffLNS1N_9ScaleType4KindE0ELNS_15FloatRoundStyleE2ESI_EENS1_15EpilogueDefaultEEEEEvvEEEEvNT_6ParamsE)
        /*04a0*/ 	.short	0x0210
        /*04a2*/ 	.short	0x0470


	//----- nvinfo : EIATTR_SW_WAR
	.align		4
.L_45:
        /*04a4*/ 	.byte	0x04, 0x36
        /*04a6*/ 	.short	(.L_47 - .L_46)
.L_46:
        /*04a8*/ 	.word	0x00000008
.L_47:


//--------------------- .nv.callgraph             --------------------------
	.section	.nv.callgraph,"",@"SHT_CUDA_CALLGRAPH"
	.align	4
	.sectionentsize	8
	.align		4
        /*0000*/ 	.word	0x00000000
	.align		4
        /*0004*/ 	.word	0xffffffff
	.align		4
        /*0008*/ 	.word	index@(_ZN7cutlass13device_kernelINS_4gemm6kernel13GemmUniversalIN4cute5tupleIJiiiiEEENS1_10collective13CollectiveMmaINS1_34MainloopSm90TmaGmmaWarpSpecializedILi9ENS5_IJNS4_1CILi1EEESB_SB_EEENS1_32KernelTmaWarpSpecializedPingpongEEENS5_IJNSA_ILi64EEENSA_ILi128EEESF_EEENS_10bfloat16_tENS5_IJlSB_lEEESI_NS5_IJSB_llEEENS4_8TiledMMAINS4_8MMA_AtomIJNS4_4SM904GMMA28MMA_64x128x16_F32BF16BF16_SSILNSO_5MajorE0ELSQ_1ELNSO_7ScaleInE1ELSR_1EEEEEENS4_6LayoutISC_NS5_IJNSA_ILi0EEESV_SV_EEEEENS5_IJNS4_10UnderscoreESY_SY_EEEEENS4_13SM90_TMA_LOADENS4_14ComposedLayoutINS4_7SwizzleILi3ELi4ELi3EEENS4_18smem_ptr_flag_bitsILi16EEENSU_INS5_IJNSA_ILi8EEESF_EEENS5_IJSF_SB_EEEEEEEvNS4_8identityES11_NS12_IS14_S16_NSU_INS5_IJSF_S17_EEENS5_IJSB_SF_EEEEEEEvS1C_EENS_8epilogue10collective6detail29Sm90TmaWarpSpecializedAdapterINS1J_15DefaultEpilogueISI_SJ_SJ_NS1I_6thread17LinearCombinationISI_Li1EffLNS1N_9ScaleType4KindE0ELNS_15FloatRoundStyleE2ESI_EENS1_15EpilogueDefaultEEEEEvvEEEEvNT_6ParamsE)
	.align		4
        /*000c*/ 	.word	index@(__assertfail)
	.align		4
        /*0010*/ 	.word	0x00000000
	.align		4
        /*0014*/ 	.word	0xfffffffe
	.align		4
        /*0018*/ 	.word	0x00000000
	.align		4
        /*001c*/ 	.word	0xfffffffd
	.align		4
        /*0020*/ 	.word	0x00000000
	.align		4
        /*0024*/ 	.word	0xfffffffc


//--------------------- .nv.constant4             --------------------------
	.section	.nv.constant4,"a",@progbits
	.align	8
	.align		8
.nv.constant4:
        /*0000*/ 	.dword	__assertfail
	.align		8
        /*0008*/ 	.dword	__unnamed_1
	.align		8
        /*0010*/ 	.dword	_ZN40_INTERNAL_00f7bee4_4_k_cu_4ab98389_181304cuda3std3__45__cpo5beginE
	.align		8
        /*0018*/ 	.dword	_ZN40_INTERNAL_00f7bee4_4_k_cu_4ab98389_181304cuda3std3__45__cpo3endE
	.align		8
        /*0020*/ 	.dword	_ZN40_INTERNAL_00f7bee4_4_k_cu_4ab98389_181304cuda3std3__45__cpo6cbeginE
	.align		8
        /*0028*/ 	.dword	_ZN40_INTERNAL_00f7bee4_4_k_cu_4ab98389_181304cuda3std3__45__cpo4cendE
	.align		8
        /*0030*/ 	.dword	_ZN40_INTERNAL_00f7bee4_4_k_cu_4ab98389_181304cuda3std3__442_GLOBAL__N__00f7bee4_4_k_cu_4ab98389_181306ignoreE
	.align		8
        /*0038*/ 	.dword	_ZN40_INTERNAL_00f7bee4_4_k_cu_4ab98389_181304cuda3std3__419piecewise_constructE
	.align		8
        /*0040*/ 	.dword	_ZN40_INTERNAL_00f7bee4_4_k_cu_4ab98389_181304cuda3std3__48in_placeE
	.align		8
        /*0048*/ 	.dword	_ZN40_INTERNAL_00f7bee4_4_k_cu_4ab98389_181304cuda3std6ranges3__45__cpo4swapE
	.align		8
        /*0050*/ 	.dword	_ZN40_INTERNAL_00f7bee4_4_k_cu_4ab98389_181304cuda3std6ranges3__45__cpo9iter_moveE
	.align		8
        /*0058*/ 	.dword	_ZN40_INTERNAL_00f7bee4_4_k_cu_4ab98389_181304cute7productE
	.align		8
        /*0060*/ 	.dword	_ZN40_INTERNAL_00f7bee4_4_k_cu_4ab98389_181304cute1_E
	.align		8
        /*0068*/ 	.dword	$str$22
	.align		8
        /*0070*/ 	.dword	$str$23


//--------------------- .text._ZN7cutlass13device_kernelINS_4gemm6kernel13GemmUniversalIN4cute5tupleIJiiiiEEENS1_10collective13CollectiveMmaINS1_34MainloopSm90TmaGmmaWarpSpecializedILi9ENS5_IJNS4_1CILi1EEESB_SB_EEENS1_32KernelTmaWarpSpecializedPingpongEEENS5_IJNSA_ILi64EEENSA_ILi128EEESF_EEENS_10bfloat16_tENS5_IJlSB_lEEESI_NS5_IJSB_llEEENS4_8TiledMMAINS4_8MMA_AtomIJNS4_4SM904GMMA28MMA_64x128x16_F32BF16BF16_SSILNSO_5MajorE0ELSQ_1ELNSO_7ScaleInE1ELSR_1EEEEEENS4_6LayoutISC_NS5_IJNSA_ILi0EEESV_SV_EEEEENS5_IJNS4_10UnderscoreESY_SY_EEEEENS4_13SM90_TMA_LOADENS4_14ComposedLayoutINS4_7SwizzleILi3ELi4ELi3EEENS4_18smem_ptr_flag_bitsILi16EEENSU_INS5_IJNSA_ILi8EEESF_EEENS5_IJSF_SB_EEEEEEEvNS4_8identityES11_NS12_IS14_S16_NSU_INS5_IJSF_S17_EEENS5_IJSB_SF_EEEEEEEvS1C_EENS_8epilogue10collective6detail29Sm90TmaWarpSpecializedAdapterINS1J_15DefaultEpilogueISI_SJ_SJ_NS1I_6thread17LinearCombinationISI_Li1EffLNS1N_9ScaleType4KindE0ELNS_15FloatRoundStyleE2ESI_EENS1_15EpilogueDefaultEEEEEvvEEEEvNT_6ParamsE --------------------------
	.section	.text._ZN7cutlass13device_kernelINS_4gemm6kernel13GemmUniversalIN4cute5tupleIJiiiiEEENS1_10collective13CollectiveMmaINS1_34MainloopSm90TmaGmmaWarpSpecializedILi9ENS5_IJNS4_1CILi1EEESB_SB_EEENS1_32KernelTmaWarpSpecializedPingpongEEENS5_IJNSA_ILi64EEENSA_ILi128EEESF_EEENS_10bfloat16_tENS5_IJlSB_lEEESI_NS5_IJSB_llEEENS4_8TiledMMAINS4_8MMA_AtomIJNS4_4SM904GMMA28MMA_64x128x16_F32BF16BF16_SSILNSO_5MajorE0ELSQ_1ELNSO_7ScaleInE1ELSR_1EEEEEENS4_6LayoutISC_NS5_IJNSA_ILi0EEESV_SV_EEEEENS5_IJNS4_10UnderscoreESY_SY_EEEEENS4_13SM90_TMA_LOADENS4_14ComposedLayoutINS4_7SwizzleILi3ELi4ELi3EEENS4_18smem_ptr_flag_bitsILi16EEENSU_INS5_IJNSA_ILi8EEESF_EEENS5_IJSF_SB_EEEEEEEvNS4_8identityES11_NS12_IS14_S16_NSU_INS5_IJSF_S17_EEENS5_IJSB_SF_EEEEEEEvS1C_EENS_8epilogue10collective6detail29Sm90TmaWarpSpecializedAdapterINS1J_15DefaultEpilogueISI_SJ_SJ_NS1I_6thread17LinearCombinationISI_Li1EffLNS1N_9ScaleType4KindE0ELNS_15FloatRoundStyleE2ESI_EENS1_15EpilogueDefaultEEEEEvvEEEEvNT_6ParamsE,"ax",@progbits
	.align	128
.text._ZN7cutlass13device_kernelINS_4gemm6kernel13GemmUniversalIN4cute5tupleIJiiiiEEENS1_10collective13CollectiveMmaINS1_34MainloopSm90TmaGmmaWarpSpecializedILi9ENS5_IJNS4_1CILi1EEESB_SB_EEENS1_32KernelTmaWarpSpecializedPingpongEEENS5_IJNSA_ILi64EEENSA_ILi128EEESF_EEENS_10bfloat16_tENS5_IJlSB_lEEESI_NS5_IJSB_llEEENS4_8TiledMMAINS4_8MMA_AtomIJNS4_4SM904GMMA28MMA_64x128x16_F32BF16BF16_SSILNSO_5MajorE0ELSQ_1ELNSO_7ScaleInE1ELSR_1EEEEEENS4_6LayoutISC_NS5_IJNSA_ILi0EEESV_SV_EEEEENS5_IJNS4_10UnderscoreESY_SY_EEEEENS4_13SM90_TMA_LOADENS4_14ComposedLayoutINS4_7SwizzleILi3ELi4ELi3EEENS4_18smem_ptr_flag_bitsILi16EEENSU_INS5_IJNSA_ILi8EEESF_EEENS5_IJSF_SB_EEEEEEEvNS4_8identityES11_NS12_IS14_S16_NSU_INS5_IJSF_S17_EEENS5_IJSB_SF_EEEEEEEvS1C_EENS_8epilogue10collective6detail29Sm90TmaWarpSpecializedAdapterINS1J_15DefaultEpilogueISI_SJ_SJ_NS1I_6thread17LinearCombinationISI_Li1EffLNS1N_9ScaleType4KindE0ELNS_15FloatRoundStyleE2ESI_EENS1_15EpilogueDefaultEEEEEvvEEEEvNT_6ParamsE:
        .type           _ZN7cutlass13device_kernelINS_4gemm6kernel13GemmUniversalIN4cute5tupleIJiiiiEEENS1_10collective13CollectiveMmaINS1_34MainloopSm90TmaGmmaWarpSpecializedILi9ENS5_IJNS4_1CILi1EEESB_SB_EEENS1_32KernelTmaWarpSpecializedPingpongEEENS5_IJNSA_ILi64EEENSA_ILi128EEESF_EEENS_10bfloat16_tENS5_IJlSB_lEEESI_NS5_IJSB_llEEENS4_8TiledMMAINS4_8MMA_AtomIJNS4_4SM904GMMA28MMA_64x128x16_F32BF16BF16_SSILNSO_5MajorE0ELSQ_1ELNSO_7ScaleInE1ELSR_1EEEEEENS4_6LayoutISC_NS5_IJNSA_ILi0EEESV_SV_EEEEENS5_IJNS4_10UnderscoreESY_SY_EEEEENS4_13SM90_TMA_LOADENS4_14ComposedLayoutINS4_7SwizzleILi3ELi4ELi3EEENS4_18smem_ptr_flag_bitsILi16EEENSU_INS5_IJNSA_ILi8EEESF_EEENS5_IJSF_SB_EEEEEEEvNS4_8identityES11_NS12_IS14_S16_NSU_INS5_IJSF_S17_EEENS5_IJSB_SF_EEEEEEEvS1C_EENS_8epilogue10collective6detail29Sm90TmaWarpSpecializedAdapterINS1J_15DefaultEpilogueISI_SJ_SJ_NS1I_6thread17LinearCombinationISI_Li1EffLNS1N_9ScaleType4KindE0ELNS_15FloatRoundStyleE2ESI_EENS1_15EpilogueDefaultEEEEEvvEEEEvNT_6ParamsE,@function
        .size           _ZN7cutlass13device_kernelINS_4gemm6kernel13GemmUniversalIN4cute5tupleIJiiiiEEENS1_10collective13CollectiveMmaINS1_34MainloopSm90TmaGmmaWarpSpecializedILi9ENS5_IJNS4_1CILi1EEESB_SB_EEENS1_32KernelTmaWarpSpecializedPingpongEEENS5_IJNSA_ILi64EEENSA_ILi128EEESF_EEENS_10bfloat16_tENS5_IJlSB_lEEESI_NS5_IJSB_llEEENS4_8TiledMMAINS4_8MMA_AtomIJNS4_4SM904GMMA28MMA_64x128x16_F32BF16BF16_SSILNSO_5MajorE0ELSQ_1ELNSO_7ScaleInE1ELSR_1EEEEEENS4_6LayoutISC_NS5_IJNSA_ILi0EEESV_SV_EEEEENS5_IJNS4_10UnderscoreESY_SY_EEEEENS4_13SM90_TMA_LOADENS4_14ComposedLayoutINS4_7SwizzleILi3ELi4ELi3EEENS4_18smem_ptr_flag_bitsILi16EEENSU_INS5_IJNSA_ILi8EEESF_EEENS5_IJSF_SB_EEEEEEEvNS4_8identityES11_NS12_IS14_S16_NSU_INS5_IJSF_S17_EEENS5_IJSB_SF_EEEEEEEvS1C_EENS_8epilogue10collective6detail29Sm90TmaWarpSpecializedAdapterINS1J_15DefaultEpilogueISI_SJ_SJ_NS1I_6thread17LinearCombinationISI_Li1EffLNS1N_9ScaleType4KindE0ELNS_15FloatRoundStyleE2ESI_EENS1_15EpilogueDefaultEEEEEvvEEEEvNT_6ParamsE,(.L_x_208 - _ZN7cutlass13device_kernelINS_4gemm6kernel13GemmUniversalIN4cute5tupleIJiiiiEEENS1_10collective13CollectiveMmaINS1_34MainloopSm90TmaGmmaWarpSpecializedILi9ENS5_IJNS4_1CILi1EEESB_SB_EEENS1_32KernelTmaWarpSpecializedPingpongEEENS5_IJNSA_ILi64EEENSA_ILi128EEESF_EEENS_10bfloat16_tENS5_IJlSB_lEEESI_NS5_IJSB_llEEENS4_8TiledMMAINS4_8MMA_AtomIJNS4_4SM904GMMA28MMA_64x128x16_F32BF16BF16_SSILNSO_5MajorE0ELSQ_1ELNSO_7ScaleInE1ELSR_1EEEEEENS4_6LayoutISC_NS5_IJNSA_ILi0EEESV_SV_EEEEENS5_IJNS4_10UnderscoreESY_SY_EEEEENS4_13SM90_TMA_LOADENS4_14ComposedLayoutINS4_7SwizzleILi3ELi4ELi3EEENS4_18smem_ptr_flag_bitsILi16EEENSU_INS5_IJNSA_ILi8EEESF_EEENS5_IJSF_SB_EEEEEEEvNS4_8identityES11_NS12_IS14_S16_NSU_INS5_IJSF_S17_EEENS5_IJSB_SF_EEEEEEEvS1C_EENS_8epilogue10collective6detail29Sm90TmaWarpSpecializedAdapterINS1J_15DefaultEpilogueISI_SJ_SJ_NS1I_6thread17LinearCombinationISI_Li1EffLNS1N_9ScaleType4KindE0ELNS_15FloatRoundStyleE2ESI_EENS1_15EpilogueDefaultEEEEEvvEEEEvNT_6ParamsE)
        .other          _ZN7cutlass13device_kernelINS_4gemm6kernel13GemmUniversalIN4cute5tupleIJiiiiEEENS1_10collective13CollectiveMmaINS1_34MainloopSm90TmaGmmaWarpSpecializedILi9ENS5_IJNS4_1CILi1EEESB_SB_EEENS1_32KernelTmaWarpSpecializedPingpongEEENS5_IJNSA_ILi64EEENSA_ILi128EEESF_EEENS_10bfloat16_tENS5_IJlSB_lEEESI_NS5_IJSB_llEEENS4_8TiledMMAINS4_8MMA_AtomIJNS4_4SM904GMMA28MMA_64x128x16_F32BF16BF16_SSILNSO_5MajorE0ELSQ_1ELNSO_7ScaleInE1ELSR_1EEEEEENS4_6LayoutISC_NS5_IJNSA_ILi0EEESV_SV_EEEEENS5_IJNS4_10UnderscoreESY_SY_EEEEENS4_13SM90_TMA_LOADENS4_14ComposedLayoutINS4_7SwizzleILi3ELi4ELi3EEENS4_18smem_ptr_flag_bitsILi16EEENSU_INS5_IJNSA_ILi8EEESF_EEENS5_IJSF_SB_EEEEEEEvNS4_8identityES11_NS12_IS14_S16_NSU_INS5_IJSF_S17_EEENS5_IJSB_SF_EEEEEEEvS1C_EENS_8epilogue10collective6detail29Sm90TmaWarpSpecializedAdapterINS1J_15DefaultEpilogueISI_SJ_SJ_NS1I_6thread17LinearCombinationISI_Li1EffLNS1N_9ScaleType4KindE0ELNS_15FloatRoundStyleE2ESI_EENS1_15EpilogueDefaultEEEEEvvEEEEvNT_6ParamsE,@"STO_CUDA_ENTRY STV_DEFAULT"
_ZN7cutlass13device_kernelINS_4gemm6kernel13GemmUniversalIN4cute5tupleIJiiiiEEENS1_10collective13CollectiveMmaINS1_34MainloopSm90TmaGmmaWarpSpecializedILi9ENS5_IJNS4_1CILi1EEESB_SB_EEENS1_32KernelTmaWarpSpecializedPingpongEEENS5_IJNSA_ILi64EEENSA_ILi128EEESF_EEENS_10bfloat16_tENS5_IJlSB_lEEESI_NS5_IJSB_llEEENS4_8TiledMMAINS4_8MMA_AtomIJNS4_4SM904GMMA28MMA_64x128x16_F32BF16BF16_SSILNSO_5MajorE0ELSQ_1ELNSO_7ScaleInE1ELSR_1EEEEEENS4_6LayoutISC_NS5_IJNSA_ILi0EEESV_SV_EEEEENS5_IJNS4_10UnderscoreESY_SY_EEEEENS4_13SM90_TMA_LOADENS4_14ComposedLayoutINS4_7SwizzleILi3ELi4ELi3EEENS4_18smem_ptr_flag_bitsILi16EEENSU_INS5_IJNSA_ILi8EEESF_EEENS5_IJSF_SB_EEEEEEEvNS4_8identityES11_NS12_IS14_S16_NSU_INS5_IJSF_S17_EEENS5_IJSB_SF_EEEEEEEvS1C_EENS_8epilogue10collective6detail29Sm90TmaWarpSpecializedAdapterINS1J_15DefaultEpilogueISI_SJ_SJ_NS1I_6thread17LinearCombinationISI_Li1EffLNS1N_9ScaleType4KindE0ELNS_15FloatRoundStyleE2ESI_EENS1_15EpilogueDefaultEEEEEvvEEEEvNT_6ParamsE:
[----:B------:R-:W0:Y:S02]  /*0000*/  LDC R1, c[0x0][0x28] ;  /* 0x00000a00ff017b82 */ /* 0x000e240000000800 */
[----:B0-----:R-:W-:Y:S01]  /*0010*/  VIADD R1, R1, 0xfffffff8 ;  /* 0xfffffff801017836 */ /* 0x001fe20000000000 */
[----:B------:R-:W0:Y:S01]  /*0020*/  S2R R4, SR_TID.X ;  /* 0x0000000000047919 */ /* 0x000e220000002100 */
[----:B------:R-:W-:Y:S01]  /*0030*/  ELECT P0, URZ, PT ;  /* 0x00000000003f782f */ /* 0x000fe20003800000 */
[----:B------:R-:W-:Y:S01]  /*0040*/  BSSY B0, `(.L_x_0) ;  /* 0x000000f000007945 */ /* 0x000fe20003800000 */
[--C-:B0-----:R-:W-:Y:S02]  /*0050*/  SHF.R.U32.HI R0, RZ, 0x5, R4.reuse ;  /* 0x00000005ff007819 */ /* 0x101fe40000011604 */
[----:B------:R-:W-:-:S03]  /*0060*/  SHF.R.U32.HI R5, RZ, 0x7, R4 ;  /* 0x00000007ff057819 */ /* 0x000fc60000011604 */
[----:B------:R-:W0:Y:S04]  /*0070*/  SHFL.IDX PT, R2, R0, RZ, 0x1f ;  /* 0x00001fff00027589 */ /* 0x000e2800000e0000 */
[----:B------:R1:W2:Y:S01]  /*0080*/  SHFL.IDX PT, R7, R5, RZ, 0x1f ;  /* 0x00001fff05077589 */ /* 0x0002a200000e0000 */
[----:B0-----:R-:W-:-:S13]  /*0090*/  ISETP.NE.OR P0, PT, R2, RZ, !P0 ;  /* 0x000000ff0200720c */ /* 0x001fda0004705670 */
[----:B-12---:R-:W-:Y:S05]  /*00a0*/  @P0 BRA `(.L_x_1) ;  /* 0x0000000000200947 */ /* 0x006fea0003800000 */
[----:B------:R-:W-:Y:S02]  /*00b0*/  ULDC.64 UR4, c[0x0][0x198] ;  /* 0x0000660000047ab9 */ /* 0x000fe40000000a00 */
[----:B------:R-:W-:Y:S02]  /*00c0*/  UIADD3 UR6, UP0, UR4, 0xf0, URZ ;  /* 0x000000f004067890 */ /* 0x000fe4000ff1e03f */
[----:B------:R-:W-:Y:S02]  /*00d0*/  UIADD3 UR4, UP1, UR4, 0x1f0, URZ ;  /* 0x000001f004047890 */ /* 0x000fe4000ff3e03f */
[----:B------:R-:W-:Y:S02]  /*00e0*/  UIADD3.X UR7, URZ, UR5, URZ, UP0, !UPT ;  /* 0x000000053f077290 */ /* 0x000fe400087fe43f */
[----:B------:R-:W-:-:S07]  /*00f0*/  UIADD3.X UR5, URZ, UR5, URZ, UP1, !UPT ;  /* 0x000000053f057290 */ /* 0x000fce0008ffe43f */
[----:B------:R0:W-:Y:S02]  /*0100*/  UTMACCTL.PF [UR6] ;  /* 0x00000000060079b9 */ /* 0x0001e40008040000 */
[----:B------:R0:W-:Y:S02]  /*0110*/  UTMACCTL.PF [UR4] ;  /* 0x00000000040079b9 */ /* 0x0001e40008040000 */
[----:B0-----:R-:W-:Y:S01]  /*0120*/  NOP ;  /* 0x0000000000007918 */ /* 0x001fe20000000000 */
.L_x_1:
[----:B------:R-:W-:Y:S05]  /*0130*/  BSYNC B0 ;  /* 0x0000000000007941 */ /* 0x000fea0003800000 */
.L_x_0:
[----:B------:R-:W0:Y:S02]  /*0140*/  SHFL.IDX PT, R3, R0, RZ, 0x1f ;  /* 0x00001fff00037589 */ /* 0x000e2400000e0000 */
[----:B0-----:R-:W-:-:S13]  /*0150*/  ISETP.NE.AND P0, PT, R3, RZ, PT ;  /* 0x000000ff0300720c */ /* 0x001fda0003f05270 */
[----:B------:R-:W-:Y:S05]  /*0160*/  @P0 BRA `(.L_x_2) ;  /* 0x00000000008c0947 */ /* 0x000fea0003800000 */
[----:B------:R-:W-:Y:S01]  /*0170*/  ELECT P0, URZ, PT ;  /* 0x00000000003f782f */ /* 0x000fe20003800000 */
[----:B------:R-:W-:-:S12]  /*0180*/  BSSY B0, `(.L_x_2) ;  /* 0x0000021000007945 */ /* 0x000fd80003800000 */
[----:B------:R-:W-:Y:S05]  /*0190*/  @!P0 BRA `(.L_x_3) ;  /* 0x00000000007c8947 */ /* 0x000fea0003800000 */
[----:B------:R-:W0:Y:S01]  /*01a0*/  S2UR UR8, SR_CgaCtaId ;  /* 0x00000000000879c3 */ /* 0x000e220000008800 */
[----:B------:R-:W-:Y:S01]  /*01b0*/  UMOV UR4, 0x400 ;  /* 0x0000040000047882 */ /* 0x000fe20000000000 */
[----:B------:R-:W-:Y:S01]  /*01c0*/  UMOV UR5, 0x1 ;  /* 0x0000000100057882 */ /* 0x000fe20000000000 */
[----:B------:R-:W-:Y:S02]  /*01d0*/  UMOV UR6, 0x80 ;  /* 0x0000008000067882 */ /* 0x000fe40000000000 */
[----:B------:R-:W-:-:S04]  /*01e0*/  UIADD3 UR6, -UR6, 0x100000, URZ ;  /* 0x0010000006067890 */ /* 0x000fc8000fffe13f */
[----:B------:R-:W-:Y:S02]  /*01f0*/  USHF.L.U32 UR7, UR6, 0xb, URZ ;  /* 0x0000000b06077899 */ /* 0x000fe4000800063f */
[----:B------:R-:W-:Y:S02]  /*0200*/  USHF.L.U32 UR6, UR6, 0x1, URZ ;  /* 0x0000000106067899 */ /* 0x000fe4000800063f */
[----:B0-----:R-:W-:Y:S02]  /*0210*/  ULEA UR8, UR8, UR4, 0x18 ;  /* 0x0000000408087291 */ /* 0x001fe4000f8ec03f */
[----:B------:R-:W-:-:S04]  /*0220*/  UIADD3 UR4, -UR5, 0x100000, URZ ;  /* 0x0010000005047890 */ /* 0x000fc8000fffe13f */
[----:B------:R-:W-:Y:S02]  /*0230*/  USHF.L.U32 UR5, UR4, 0xb, URZ ;  /* 0x0000000b04057899 */ /* 0x000fe4000800063f */
[----:B------:R-:W-:Y:S01]  /*0240*/  USHF.L.U32 UR4, UR4, 0x1, URZ ;  /* 0x0000000104047899 */ /* 0x000fe2000800063f */
[----:B------:R-:W0:Y:S11]  /*0250*/  FENCE.VIEW.ASYNC.S ;  /* 0x00000000000073c6 */ /* 0x000e360000000000 */
[----:B0-----:R0:W1:Y:S01]  /*0260*/  SYNCS.EXCH.64 URZ, [UR8], UR4 ;  /* 0x00000004083f75b2 */ /* 0x0010620008000100 */
[----:B------:R0:W2:Y:S01]  /*0270*/  SYNCS.EXCH.64 URZ, [UR8+0x48], UR6 ;  /* 0x00004806083f75b2 */ /* 0x0000a20008000100 */
[----:B------:R0:W3:Y:S01]  /*0280*/  SYNCS.EXCH.64 URZ, [UR8+0x8], UR4 ;  /* 0x00000804083f75b2 */ /* 0x0000e20008000100 */
[----:B------:R0:W4:Y:S01]  /*0290*/  SYNCS.EXCH.64 URZ, [UR8+0x50], UR6 ;  /* 0x00005006083f75b2 */ /* 0x0001220008000100 */
[----:B------:R0:W0:Y:S01]  /*02a0*/  SYNCS.EXCH.64 URZ, [UR8+0x10], UR4 ;  /* 0x00001004083f75b2 */ /* 0x0000220008000100 */
        /* <DEDUP_REMOVED lines=13> */
[----:B------:R-:W-:Y:S01]  /*0380*/  NOP ;  /* 0x0000000000007918 */ /* 0x000fe20000000000 */
.L_x_3:
[----:B0-----:R-:W-:Y:S05]  /*0390*/  BSYNC B0 ;  /* 0x0000000000007941 */ /* 0x001fea0003800000 */
.L_x_2:
[----:B------:R-:W0:Y:S01]  /*03a0*/  SHFL.IDX PT, R6, R0, RZ, 0x1f ;  /* 0x00001fff00067589 */ /* 0x000e2200000e0000 */
[----:B------:R-:W-:Y:S01]  /*03b0*/  ELECT P0, URZ, PT ;  /* 0x00000000003f782f */ /* 0x000fe20003800000 */
[----:B------:R-:W-:Y:S01]  /*03c0*/  NOP ;  /* 0x0000000000007918 */ /* 0x000fe20000000000 */
[----:B------:R-:W-:Y:S01]  /*03d0*/  ELECT P1, URZ, PT ;  /* 0x00000000003f782f */ /* 0x000fe20003820000 */
[----:B------:R-:W5:Y:S01]  /*03e0*/  SHFL.IDX PT, R3, R0, RZ, 0x1f ;  /* 0x00001fff00037589 */ /* 0x000f6200000e0000 */
[----:B------:R-:W-:Y:S01]  /*03f0*/  UMOV UR4, 0x20 ;  /* 0x0000002000047882 */ /* 0x000fe20000000000 */
[----:B------:R-:W-:Y:S01]  /*0400*/  UMOV UR11, 0x80 ;  /* 0x00000080000b7882 */ /* 0x000fe20000000000 */
[----:B------:R-:W-:Y:S01]  /*0410*/  NOP ;  /* 0x0000000000007918 */ /* 0x000fe20000000000 */
[----:B------:R-:W1:Y:S01]  /*0420*/  SHFL.IDX PT, R5, R5, RZ, 0x1f ;  /* 0x00001fff05057589 */ /* 0x000e6200000e0000 */
[C---:B------:R-:W-:Y:S01]  /*0430*/  VIADD R31, R7.reuse, 0xffffffff ;  /* 0xffffffff071f7836 */ /* 0x040fe20000000000 */
[----:B------:R-:W-:Y:S01]  /*0440*/  ULDC.64 UR36, c[0x0][0x208] ;  /* 0x0000820000247ab9 */ /* 0x000fe20000000a00 */
[----:B------:R-:W-:-:S03]  /*0450*/  ISETP.NE.AND P2, PT, R7, RZ, PT ;  /* 0x000000ff0700720c */ /* 0x000fc60003f45270 */
[----:B------:R-:W-:Y:S02]  /*0460*/  ISETP.GE.U32.AND P3, PT, R31, 0x2, PT ;  /* 0x000000021f00780c */ /* 0x000fe40003f66070 */
[----:B0-----:R-:W-:Y:S02]  /*0470*/  ISETP.NE.OR P0, PT, R6, RZ, !P0 ;  /* 0x000000ff0600720c */ /* 0x001fe40004705670 */
[----:B-----5:R-:W-:Y:S02]  /*0480*/  ISETP.NE.OR P1, PT, R3, RZ, !P1 ;  /* 0x000000ff0300720c */ /* 0x020fe40004f25670 */
[----:B------:R-:W-:Y:S02]  /*0490*/  SHF.R.S32.HI R3, RZ, 0x1f, R2 ;  /* 0x0000001fff037819 */ /* 0x000fe40000011402 */
[----:B-1----:R-:W-:Y:S02]  /*04a0*/  R2UR UR43, R5 ;  /* 0x00000000052b72ca */ /* 0x002fe400000e0000 */
[----:B------:R-:W-:-:S05]  /*04b0*/  LEA.HI R3, R3, R2, RZ, 0x2 ;  /* 0x0000000203037211 */ /* 0x000fca00078f10ff */
[----:B------:R-:W-:Y:S01]  /*04c0*/  VOTEU.ALL UP0, P0 ;  /* 0x00000000003f7886 */ /* 0x000fe20000000000 */
[----:B------:R-:W-:Y:S01]  /*04d0*/  LOP3.LUT R3, R3, 0xfffffffc, RZ, 0xc0, !PT ;  /* 0xfffffffc03037812 */ /* 0x000fe200078ec0ff */
[----:B------:R-:W-:-:S03]  /*04e0*/  VOTEU.ALL UP1, P1 ;  /* 0x00000000003f7886 */ /* 0x000fc60000820000 */
[----:B------:R-:W0:Y:S01]  /*04f0*/  @!UP0 S2UR UR7, SR_CgaCtaId ;  /* 0x00000000000789c3 */ /* 0x000e220000008800 */
[----:B------:R-:W-:Y:S01]  /*0500*/  @!UP0 UMOV UR6, 0x400 ;  /* 0x0000040000068882 */ /* 0x000fe20000000000 */
[----:B------:R-:W-:-:S04]  /*0510*/  @!UP0 UIADD3 UR4, -UR4, 0x100000, URZ ;  /* 0x0010000004048890 */ /* 0x000fc8000fffe13f */
[----:B------:R-:W-:Y:S02]  /*0520*/  @!UP0 USHF.L.U32 UR5, UR4, 0xb, URZ ;  /* 0x0000000b04058899 */ /* 0x000fe4000800063f */
[----:B------:R-:W-:Y:S01]  /*0530*/  @!UP0 USHF.L.U32 UR4, UR4, 0x1, URZ ;  /* 0x0000000104048899 */ /* 0x000fe2000800063f */
[----:B------:R-:W-:Y:S01]  /*0540*/  IMAD.IADD R14, R2, 0x1, -R3 ;  /* 0x00000001020e7824 */ /* 0x000fe200078e0a03 */
[----:B------:R-:W-:Y:S01]  /*0550*/  @!UP1 UMOV UR9, 0x400 ;  /* 0x0000040000099882 */ /* 0x000fe20000000000 */
[----:B------:R-:W-:Y:S01]  /*0560*/  VOTEU.ALL UP2, P1 ;  /* 0x00000000003f7886 */ /* 0x000fe20000840000 */
[----:B------:R-:W-:Y:S01]  /*0570*/  VOTEU.ALL UP3, P1 ;  /* 0x00000000003f7886 */ /* 0x000fe20000860000 */
[----:B------:R-:W-:Y:S01]  /*0580*/  VOTEU.ALL UP4, P1 ;  /* 0x00000000003f7886 */ /* 0x000fe20000880000 */
[----:B------:R-:W1:Y:S01]  /*0590*/  @!UP1 S2UR UR10, SR_CgaCtaId ;  /* 0x00000000000a99c3 */ /* 0x000e620000008800 */
[----:B------:R-:W-:Y:S01]  /*05a0*/  VOTEU.ALL UP5, P1 ;  /* 0x00000000003f7886 */ /* 0x000fe200008a0000 */
[----:B------:R-:W-:-:S04]  /*05b0*/  SHF.R.S32.HI R3, RZ, 0x1f, R4 ;  /* 0x0000001fff037819 */ /* 0x000fc80000011404 */
[----:B------:R-:W-:-:S04]  /*05c0*/  LEA.HI R3, R3, R4, RZ, 0x7 ;  /* 0x0000000403037211 */ /* 0x000fc800078f38ff */
[----:B------:R-:W-:-:S05]  /*05d0*/  LOP3.LUT R3, R3, 0xffffff80, RZ, 0xc0, !PT ;  /* 0xffffff8003037812 */ /* 0x000fca00078ec0ff */
[----:B------:R-:W-:Y:S01]  /*05e0*/  IMAD.IADD R5, R4, 0x1, -R3 ;  /* 0x0000000104057824 */ /* 0x000fe200078e0a03 */
[----:B0-----:R-:W-:Y:S02]  /*05f0*/  @!UP0 ULEA UR8, UR7, UR6, 0x18 ;  /* 0x0000000607088291 */ /* 0x001fe4000f8ec03f */
[----:B------:R-:W-:-:S04]  /*0600*/  @!UP1 UIADD3 UR6, -UR11, 0x100000, URZ ;  /* 0x001000000b069890 */ /* 0x000fc8000fffe13f */
[----:B------:R-:W-:Y:S02]  /*0610*/  @!UP1 USHF.L.U32 UR7, UR6, 0xb, URZ ;  /* 0x0000000b06079899 */ /* 0x000fe4000800063f */
[----:B------:R-:W-:Y:S01]  /*0620*/  @!UP1 USHF.L.U32 UR6, UR6, 0x1, URZ ;  /* 0x0000000106069899 */ /* 0x000fe2000800063f */
[----:B------:R-:W-:Y:S01]  /*0630*/  VOTEU.ALL UP0, P0 ;  /* 0x00000000003f7886 */ /* 0x000fe20000000000 */
[----:B-1----:R-:W-:Y:S01]  /*0640*/  @!UP1 ULEA UR9, UR10, UR9, 0x18 ;  /* 0x000000090a099291 */ /* 0x002fe2000f8ec03f */
[----:B------:R-:W-:Y:S02]  /*0650*/  VOTEU.ALL UP1, P0 ;  /* 0x00000000003f7886 */ /* 0x000fe40000020000 */
[----:B------:R-:W-:Y:S01]  /*0660*/  ULDC.64 UR10, c[0x0][0x598] ;  /* 0x00016600000a7ab9 */ /* 0x000fe20000000a00 */
[----:B------:R-:W-:Y:S01]  /*0670*/  ISETP.NE.AND P0, PT, R14, 0x3, PT ;  /* 0x000000030e00780c */ /* 0x000fe20003f05270 */
[----:B------:R-:W0:Y:S02]  /*0680*/  FENCE.VIEW.ASYNC.S ;  /* 0x00000000000073c6 */ /* 0x000e240000000000 */
[----:B0-----:R0:W2:Y:S01]  /*0690*/  @!UP0 SYNCS.EXCH.64 URZ, [UR8+0xc0], UR4 ;  /* 0x0000c004083f85b2 */ /* 0x0010a20008000100 */
[----:B------:R-:W-:-:S02]  /*06a0*/  ISETP.NE.U32.AND P1, PT, RZ, UR10, PT ;  /* 0x0000000aff007c0c */ /* 0x000fc4000bf25070 */
[----:B------:R-:W-:Y:S02]  /*06b0*/  ISETP.EQ.OR P0, PT, R14, RZ, !P0 ;  /* 0x000000ff0e00720c */ /* 0x000fe40004702670 */
[----:B------:R-:W-:Y:S02]  /*06c0*/  ISETP.NE.AND.EX P1, PT, RZ, UR11, PT, P1 ;  /* 0x0000000bff007c0c */ /* 0x000fe4000bf25310 */
[----:B------:R-:W-:-:S04]  /*06d0*/  ISETP.EQ.AND P0, PT, R7, RZ, P0 ;  /* 0x000000ff0700720c */ /* 0x000fc80000702270 */
[----:B------:R-:W-:-:S04]  /*06e0*/  SEL R23, RZ, 0x1, !P0 ;  /* 0x00000001ff177807 */ /* 0x000fc80004000000 */
[----:B------:R-:W-:Y:S01]  /*06f0*/  SEL R23, R23, 0x2, P3 ;  /* 0x0000000217177807 */ /* 0x000fe20001800000 */
[----:B------:R0:W2:Y:S01]  /*0700*/  @!UP1 SYNCS.EXCH.64 URZ, [UR8+0xc8], UR4 ;  /* 0x0000c804083f95b2 */ /* 0x0000a20008000100 */
[----:B------:R-:W-:Y:S01]  /*0710*/  NOP ;  /* 0x0000000000007918 */ /* 0x000fe20000000000 */
[----:B------:R0:W2:Y:S01]  /*0720*/  @!UP2 SYNCS.EXCH.64 URZ, [UR9+0xa0], UR6 ;  /* 0x0000a006093fa5b2 */ /* 0x0000a20008000100 */
[----:B------:R0:W2:Y:S01]  /*0730*/  @!UP3 SYNCS.EXCH.64 URZ, [UR9+0xa8], UR6 ;  /* 0x0000a806093fb5b2 */ /* 0x0000a20008000100 */
[----:B------:R0:W2:Y:S01]  /*0740*/  @!UP4 SYNCS.EXCH.64 URZ, [UR9+0xb0], UR6 ;  /* 0x0000b006093fc5b2 */ /* 0x0000a20008000100 */
[----:B------:R0:W2:Y:S01]  /*0750*/  @!UP5 SYNCS.EXCH.64 URZ, [UR9+0xb8], UR6 ;  /* 0x0000b806093fd5b2 */ /* 0x0000a20008000100 */
[----:B------:R-:W-:Y:S01]  /*0760*/  NOP ;  /* 0x0000000000007918 */ /* 0x000fe20000000000 */
[----:B--234-:R-:W-:Y:S06]  /*0770*/  BAR.SYNC.DEFER_BLOCKING 0x0 ;  /* 0x0000000000007b1d */ /* 0x01cfec0000010000 */
[----:B0-----:R-:W-:Y:S05]  /*0780*/  @!P1 BRA `(.L_x_4) ;  /* 0x00000000001c9947 */ /* 0x001fea0003800000 */
[----:B------:R-:W0:Y:S02]  /*0790*/  LDC.64 R2, c[0x0][0x598] ;  /* 0x00016600ff027b82 */ /* 0x000e240000000a00 */
[----:B0-----:R-:W2:Y:S02]  /*07a0*/  LDG.E.64 R2, desc[UR36][R2.64] ;  /* 0x0000002402027981 */ /* 0x001ea4000c1e1b00 */
[----:B--2---:R-:W-:-:S04]  /*07b0*/  ISETP.NE.U32.AND P0, PT, R2, RZ, PT ;  /* 0x000000ff0200720c */ /* 0x004fc80003f05070 */
[----:B------:R-:W-:-:S13]  /*07c0*/  ISETP.NE.AND.EX P0, PT, R3, RZ, PT, P0 ;  /* 0x000000ff0300720c */ /* 0x000fda0003f05300 */
[----:B------:R-:W-:Y:S05]  /*07d0*/  @!P0 BRA `(.L_x_4) ;  /* 0x0000000000088947 */ /* 0x000fea0003800000 */
[----:B------:R1:W5:Y:S01]  /*07e0*/  LD.E R88, desc[UR36][R2.64] ;  /* 0x0000002402587980 */ /* 0x000362000c101900 */
[----:B------:R-:W-:Y:S05]  /*07f0*/  BRA `(.L_x_5) ;  /* 0x0000000000247947 */ /* 0x000fea0003800000 */
.L_x_4:
[----:B------:R-:W-:Y:S02]  /*0800*/  ULDC.64 UR4, c[0x0][0x588] ;  /* 0x0001620000047ab9 */ /* 0x000fe40000000a00 */
[----:B------:R-:W-:-:S04]  /*0810*/  ISETP.NE.U32.AND P0, PT, RZ, UR4, PT ;  /* 0x00000004ff007c0c */ /* 0x000fc8000bf05070 */
[----:B------:R-:W-:-:S13]  /*0820*/  ISETP.NE.AND.EX P0, PT, RZ, UR5, PT, P0 ;  /* 0x00000005ff007c0c */ /* 0x000fda000bf05300 */
[----:B------:R-:W-:Y:S05]  /*0830*/  @!P0 BRA `(.L_x_6) ;  /* 0x00000000000c8947 */ /* 0x000fea0003800000 */
[----:B------:R-:W0:Y:S02]  /*0840*/  LDC.64 R88, c[0x0][0x588] ;  /* 0x00016200ff587b82 */ /* 0x000e240000000a00 */
[----:B0-----:R0:W5:Y:S01]  /*0850*/  LDG.E R88, desc[UR36][R88.64] ;  /* 0x0000002458587981 */ /* 0x001162000c1e1900 */
[----:B------:R-:W-:Y:S05]  /*0860*/  BRA `(.L_x_5) ;  /* 0x0000000000087947 */ /* 0x000fea0003800000 */
.L_x_6:
[----:B------:R-:W-:Y:S02]  /*0870*/  ULDC UR4, c[0x0][0x580] ;  /* 0x0001600000047ab9 */ /* 0x000fe40000000800 */
[----:B------:R-:W-:-:S07]  /*0880*/  IMAD.U32 R88, RZ, RZ, UR4 ;  /* 0x00000004ff587e24 */ /* 0x000fce000f8e00ff */
.L_x_5:
[----:B------:R-:W-:Y:S02]  /*0890*/  ULDC.64 UR4, c[0x0][0x5a0] ;  /* 0x0001680000047ab9 */ /* 0x000fe40000000a00 */
[----:B------:R-:W-:-:S04]  /*08a0*/  ISETP.NE.U32.AND P0, PT, RZ, UR4, PT ;  /* 0x00000004ff007c0c */ /* 0x000fc8000bf05070 */
[----:B------:R-:W-:-:S13]  /*08b0*/  ISETP.NE.AND.EX P0, PT, RZ, UR5, PT, P0 ;  /* 0x00000005ff007c0c */ /* 0x000fda000bf05300 */
[----:B------:R-:W-:Y:S05]  /*08c0*/  @!P0 BRA `(.L_x_7) ;  /* 0x00000000001c8947 */ /* 0x000fea0003800000 */
[----:B-1----:R-:W1:Y:S02]  /*08d0*/  LDC.64 R2, c[0x0][0x5a0] ;  /* 0x00016800ff027b82 */ /* 0x002e640000000a00 */
[----:B-1----:R-:W2:Y:S02]  /*08e0*/  LDG.E.64 R2, desc[UR36][R2.64] ;  /* 0x0000002402027981 */ /* 0x002ea4000c1e1b00 */
[----:B--2---:R-:W-:-:S04]  /*08f0*/  ISETP.NE.U32.AND P0, PT, R2, RZ, PT ;  /* 0x000000ff0200720c */ /* 0x004fc80003f05070 */
[----:B------:R-:W-:-:S13]  /*0900*/  ISETP.NE.AND.EX P0, PT, R3, RZ, PT, P0 ;  /* 0x000000ff0300720c */ /* 0x000fda0003f05300 */
[----:B------:R-:W-:Y:S05]  /*0910*/  @!P0 BRA `(.L_x_7) ;  /* 0x0000000000088947 */ /* 0x000fea0003800000 */
[----:B0-----:R2:W5:Y:S01]  /*0920*/  LD.E R89, desc[UR36][R2.64] ;  /* 0x0000002402597980 */ /* 0x001562000c101900 */
[----:B------:R-:W-:Y:S05]  /*0930*/  BRA `(.L_x_8) ;  /* 0x0000000000247947 */ /* 0x000fea0003800000 */
.L_x_7:
[----:B------:R-:W-:Y:S02]  /*0940*/  ULDC.64 UR4, c[0x0][0x590] ;  /* 0x0001640000047ab9 */ /* 0x000fe40000000a00 */
[----:B------:R-:W-:-:S04]  /*0950*/  ISETP.NE.U32.AND P0, PT, RZ, UR4, PT ;  /* 0x00000004ff007c0c */ /* 0x000fc8000bf05070 */
[----:B------:R-:W-:-:S13]  /*0960*/  ISETP.NE.AND.EX P0, PT, RZ, UR5, PT, P0 ;  /* 0x00000005ff007c0c */ /* 0x000fda000bf05300 */
[----:B------:R-:W-:Y:S05]  /*0970*/  @!P0 BRA `(.L_x_9) ;  /* 0x00000000000c8947 */ /* 0x000fea0003800000 */
[----:B-1----:R-:W0:Y:S02]  /*0980*/  LDC.64 R2, c[0x0][0x590] ;  /* 0x00016400ff027b82 */ /* 0x002e240000000a00 */
[----:B0-----:R0:W5:Y:S01]  /*0990*/  LDG.E R89, desc[UR36][R2.64] ;  /* 0x0000002402597981 */ /* 0x001162000c1e1900 */
[----:B------:R-:W-:Y:S05]  /*09a0*/  BRA `(.L_x_8) ;  /* 0x0000000000087947 */ /* 0x000fea0003800000 */
.L_x_9:
[----:B------:R-:W-:Y:S02]  /*09b0*/  ULDC UR4, c[0x0][0x584] ;  /* 0x0001610000047ab9 */ /* 0x000fe40000000800 */
[----:B0-----:R-:W-:-:S07]  /*09c0*/  IMAD.U32 R89, RZ, RZ, UR4 ;  /* 0x00000004ff597e24 */ /* 0x001fce000f8e00ff */
.L_x_8:
[----:B012---:R-:W0:Y:S01]  /*09d0*/  LDC R2, c[0x0][0x65c] ;  /* 0x00019700ff027b82 */ /* 0x007e220000000800 */
[----:B------:R-:W1:Y:S01]  /*09e0*/  S2R R15, SR_CTAID.Y ;  /* 0x00000000000f7919 */ /* 0x000e620000002600 */
[----:B------:R-:W-:Y:S01]  /*09f0*/  ULDC UR6, c[0x0][0x28c] ;  /* 0x0000a30000067ab9 */ /* 0x000fe20000000800 */
[----:B------:R-:W-:Y:S01]  /*0a00*/  ISETP.NE.AND P0, PT, R7, 0x2, PT ;  /* 0x000000020700780c */ /* 0x000fe20003f05270 */
[----:B------:R-:W-:Y:S01]  /*0a10*/  UIADD3 UR6, UR6, 0x3f, URZ ;  /* 0x0000003f06067890 */ /* 0x000fe2000fffe03f */
[----:B------:R-:W2:Y:S01]  /*0a20*/  S2R R6, SR_CTAID.X ;  /* 0x0000000000067919 */ /* 0x000ea20000002500 */
[----:B------:R-:W-:Y:S01]  /*0a30*/  UMOV UR38, URZ ;  /* 0x0000003f00267c82 */ /* 0x000fe20008000000 */
[----:B------:R-:W-:Y:S01]  /*0a40*/  UMOV UR39, URZ ;  /* 0x0000003f00277c82 */ /* 0x000fe20008000000 */
[----:B------:R-:W-:Y:S01]  /*0a50*/  USHF.R.S32.HI UR7, URZ, 0x1f, UR6 ;  /* 0x0000001f3f077899 */ /* 0x000fe20008011406 */
[----:B------:R-:W-:-:S03]  /*0a60*/  ULDC.64 UR8, c[0x0][0x650] ;  /* 0x0001940000087ab9 */ /* 0x000fc60000000a00 */
[----:B------:R-:W-:-:S04]  /*0a70*/  ULEA.HI UR7, UR7, UR6, URZ, 0x6 ;  /* 0x0000000607077291 */ /* 0x000fc8000f8f303f */
[----:B------:R-:W-:Y:S01]  /*0a80*/  USHF.R.S32.HI UR40, URZ, 0x6, UR7 ;  /* 0x000000063f287899 */ /* 0x000fe20008011407 */
[----:B0-----:R-:W-:-:S13]  /*0a90*/  ISETP.NE.AND P1, PT, R2, 0x1, PT ;  /* 0x000000010200780c */ /* 0x001fda0003f25270 */
[----:B------:R-:W2:Y:S01]  /*0aa0*/  @P1 LDC R17, c[0x0][0x10] ;  /* 0x00000400ff111b82 */ /* 0x000ea20000000800 */
[----:B-1----:R-:W-:Y:S02]  /*0ab0*/  @P1 IMAD.MOV.U32 R8, RZ, RZ, R15 ;  /* 0x000000ffff081224 */ /* 0x002fe400078e000f */
[----:B------:R-:W-:Y:S02]  /*0ac0*/  @P1 IMAD.MOV.U32 R9, RZ, RZ, RZ ;  /* 0x000000ffff091224 */ /* 0x000fe400078e00ff */
[----:B------:R-:W-:-:S03]  /*0ad0*/  @P1 IMAD.MOV.U32 R7, RZ, RZ, RZ ;  /* 0x000000ffff071224 */ /* 0x000fc600078e00ff */
[----:B------:R-:W0:Y:S01]  /*0ae0*/  @!P1 LDC R3, c[0x0][0xc] ;  /* 0x00000300ff039b82 */ /* 0x000e220000000800 */
[----:B------:R-:W-:Y:S01]  /*0af0*/  ULDC UR4, c[0x0][0xc] ;  /* 0x0000030000047ab9 */ /* 0x000fe20000000800 */
[----:B------:R-:W-:Y:S02]  /*0b00*/  ULDC UR5, c[0x0][0x10] ;  /* 0x0000040000057ab9 */ /* 0x000fe40000000800 */
[----:B------:R-:W-:-:S04]  /*0b10*/  UIMAD.WIDE.U32 UR4, UR4, UR5, URZ ;  /* 0x00000005040472a5 */ /* 0x000fc8000f8e003f */
[----:B------:R-:W1:Y:S01]  /*0b20*/  LDC R0, c[0x0][0x14] ;  /* 0x00000500ff007b82 */ /* 0x000e620000000800 */
[----:B--2---:R-:W-:-:S04]  /*0b30*/  @P1 IMAD.WIDE.U32 R16, R6, R17, R8 ;  /* 0x0000001106101225 */ /* 0x004fc800078e0008 */
[----:B------:R-:W-:Y:S02]  /*0b40*/  @P1 IMAD.IADD R17, R17, 0x1, R7 ;  /* 0x0000000111111824 */ /* 0x000fe400078e0207 */
[----:B------:R-:W-:Y:S02]  /*0b50*/  IMAD.MOV.U32 R7, RZ, RZ, RZ ;  /* 0x000000ffff077224 */ /* 0x000fe400078e00ff */
[----:B0-----:R-:W-:-:S04]  /*0b60*/  @!P1 IMAD.WIDE.U32 R8, R3, R15, R6 ;  /* 0x0000000f03089225 */ /* 0x001fc800078e0006 */
[----:B------:R-:W-:Y:S02]  /*0b70*/  @!P1 IMAD.MOV.U32 R16, RZ, RZ, R8 ;  /* 0x000000ffff109224 */ /* 0x000fe400078e0008 */
[----:B-1----:R-:W-:-:S04]  /*0b80*/  IMAD.WIDE.U32 R10, R0, UR4, RZ ;  /* 0x00000004000a7c25 */ /* 0x002fc8000f8e00ff */
[----:B------:R-:W-:Y:S01]  /*0b90*/  IMAD R3, R0, UR5, RZ ;  /* 0x0000000500037c24 */ /* 0x000fe2000f8e02ff */
[----:B------:R0:W-:Y:S01]  /*0ba0*/  STL.64 [R1], R10 ;  /* 0x0000000a01007387 */ /* 0x0001e20000100a00 */
[----:B------:R-:W-:Y:S02]  /*0bb0*/  @!P1 IMAD.MOV.U32 R17, RZ, RZ, R9 ;  /* 0x000000ffff119224 */ /* 0x000fe400078e0009 */
[----:B------:R-:W-:Y:S01]  /*0bc0*/  IMAD.IADD R0, R11, 0x1, R3 ;  /* 0x000000010b007824 */ /* 0x000fe200078e0203 */
[----:B------:R-:W-:Y:S06]  /*0bd0*/  @P0 BRA `(.L_x_10) ;  /* 0x0000000000200947 */ /* 0x000fec0003800000 */
[----:B------:R-:W-:Y:S01]  /*0be0*/  UISETP.GE.U32.AND UP0, UPT, UR40, 0x9, UPT ;  /* 0x000000092800788c */ /* 0x000fe2000bf06070 */
[----:B------:R-:W-:Y:S01]  /*0bf0*/  IADD3 R16, P0, R16, R10, RZ ;  /* 0x0000000a10107210 */ /* 0x000fe20007f1e0ff */
[----:B------:R-:W-:Y:S01]  /*0c00*/  UIMAD.WIDE.U32 UR4, UR40, 0x38e38e39, URZ ;  /* 0x38e38e39280478a5 */ /* 0x000fe2000f8e003f */
[----:B------:R-:W-:-:S03]  /*0c10*/  UMOV UR39, URZ ;  /* 0x0000003f00277c82 */ /* 0x000fc60008000000 */
[----:B------:R-:W-:Y:S01]  /*0c20*/  USHF.R.U32.HI UR4, URZ, 0x1, UR5 ;  /* 0x000000013f047899 */ /* 0x000fe20008011605 */
[----:B------:R-:W-:-:S03]  /*0c30*/  IMAD.X R17, R0, 0x1, R17, P0 ;  /* 0x0000000100117824 */ /* 0x000fc600000e0611 */
[----:B------:R-:W-:Y:S02]  /*0c40*/  UIMAD UR38, UR4, -0x9, UR40 ;  /* 0xfffffff7042678a4 */ /* 0x000fe4000f8e0228 */
[----:B------:R-:W-:-:S12]  /*0c50*/  @UP0 ULOP3.LUT UR39, UR4, 0x1, URZ, 0xc0, !UPT ;  /* 0x0000000104270892 */ /* 0x000fd8000f8ec03f */
.L_x_10:
[----:B------:R-:W-:Y:S01]  /*0c60*/  ISETP.GE.U32.AND P0, PT, R16, UR8, PT ;  /* 0x0000000810007c0c */ /* 0x000fe2000bf06070 */
[----:B------:R-:W-:Y:S01]  /*0c70*/  IMAD.MOV.U32 R22, RZ, RZ, -0x1 ;  /* 0xffffffffff167424 */ /* 0x000fe200078e00ff */
[----:B------:R-:W-:Y:S01]  /*0c80*/  PRMT R3, RZ, 0x7610, R3 ;  /* 0x00007610ff037816 */ /* 0x000fe20000000003 */
[----:B------:R-:W-:Y:S01]  /*0c90*/  IMAD.MOV.U32 R18, RZ, RZ, -0x1 ;  /* 0xffffffffff127424 */ /* 0x000fe200078e00ff */
[----:B------:R-:W-:Y:S01]  /*0ca0*/  ISETP.GE.U32.AND.EX P0, PT, R17, UR9, PT, P0 ;  /* 0x0000000911007c0c */ /* 0x000fe2000bf06100 */
[----:B------:R-:W-:-:S12]  /*0cb0*/  IMAD.MOV.U32 R19, RZ, RZ, -0x1 ;  /* 0xffffffffff137424 */ /* 0x000fd800078e00ff */
[----:B------:R-:W-:Y:S05]  /*0cc0*/  @P0 BRA `(.L_x_11) ;  /* 0x0000000400580947 */ /* 0x000fea0003800000 */
[----:B------:R-:W1:Y:S01]  /*0cd0*/  LDC.64 R20, c[0x0][0x628] ;  /* 0x00018a00ff147b82 */ /* 0x000e620000000a00 */
[----:B------:R-:W-:Y:S02]  /*0ce0*/  IMAD.MOV.U32 R8, RZ, RZ, R16 ;  /* 0x000000ffff087224 */ /* 0x000fe400078e0010 */
[----:B------:R-:W-:-:S05]  /*0cf0*/  IMAD.MOV.U32 R9, RZ, RZ, R17 ;  /* 0x000000ffff097224 */ /* 0x000fca00078e0011 */
[----:B------:R-:W2:Y:S08]  /*0d00*/  LDC R18, c[0x0][0x630] ;  /* 0x00018c00ff127b82 */ /* 0x000eb00000000800 */
[----:B------:R-:W3:Y:S01]  /*0d10*/  LDC.64 R24, c[0x0][0x620] ;  /* 0x00018800ff187b82 */ /* 0x000ee20000000a00 */
[----:B-1----:R-:W-:-:S04]  /*0d20*/  ISETP.NE.U32.AND P0, PT, R20, RZ, PT ;  /* 0x000000ff1400720c */ /* 0x002fc80003f05070 */
[----:B------:R-:W-:-:S13]  /*0d30*/  ISETP.NE.AND.EX P0, PT, R21, RZ, PT, P0 ;  /* 0x000000ff1500720c */ /* 0x000fda0003f05300 */
[----:B--23--:R-:W-:Y:S05]  /*0d40*/  @!P0 BRA `(.L_x_12) ;  /* 0x0000000000288947 */ /* 0x00cfea0003800000 */
[----:B------:R-:W1:Y:S02]  /*0d50*/  LDC R3, c[0x0][0x634] ;  /* 0x00018d00ff037b82 */ /* 0x000e640000000800 */
[----:B-1----:R-:W-:-:S05]  /*0d60*/  IADD3 R3, P0, R16, R3, RZ ;  /* 0x0000000310037210 */ /* 0x002fca0007f1e0ff */
[----:B------:R-:W-:-:S04]  /*0d70*/  IMAD.X R19, RZ, RZ, R17, P0 ;  /* 0x000000ffff137224 */ /* 0x000fc800000e0611 */
[----:B------:R-:W-:-:S04]  /*0d80*/  IMAD.WIDE.U32 R8, R19, R20, RZ ;  /* 0x0000001413087225 */ /* 0x000fc800078e00ff */
[----:B0-----:R-:W-:-:S04]  /*0d90*/  IMAD.WIDE.U32 R10, P0, R3, R21, R8 ;  /* 0x00000015030a7225 */ /* 0x001fc80007800008 */
[----:B------:R-:W-:-:S04]  /*0da0*/  IMAD.WIDE.U32 R8, R3, R20, RZ ;  /* 0x0000001403087225 */ /* 0x000fc800078e00ff */
[----:B------:R-:W-:Y:S01]  /*0db0*/  IMAD.X R13, RZ, RZ, RZ, P0 ;  /* 0x000000ffff0d7224 */ /* 0x000fe200000e06ff */
[----:B------:R-:W-:Y:S01]  /*0dc0*/  IADD3 RZ, P0, R9, R10, RZ ;  /* 0x0000000a09ff7210 */ /* 0x000fe20007f1e0ff */
[----:B------:R-:W-:-:S04]  /*0dd0*/  IMAD.MOV.U32 R12, RZ, RZ, R11 ;  /* 0x000000ffff0c7224 */ /* 0x000fc800078e000b */
[----:B------:R-:W-:-:S08]  /*0de0*/  IMAD.WIDE.U32.X R8, R19, R21, R12, P0 ;  /* 0x0000001513087225 */ /* 0x000fd000000e040c */
.L_x_12:
[-CC-:B------:R-:W-:Y:S01]  /*0df0*/  SHF.R.U64 R30, R8, R18.reuse, R9.reuse ;  /* 0x00000012081e7219 */ /* 0x180fe20000001209 */
[----:B------:R-:W1:Y:S01]  /*0e00*/  LDC R12, c[0x0][0x618] ;  /* 0x00018600ff0c7b82 */ /* 0x000e620000000800 */
[----:B------:R-:W-:Y:S01]  /*0e10*/  SHF.R.U32.HI R7, RZ, R18, R9 ;  /* 0x00000012ff077219 */ /* 0x000fe20000011609 */
[----:B------:R-:W-:Y:S01]  /*0e20*/  ULDC UR4, c[0x0][0x150] ;  /* 0x0000540000047ab9 */ /* 0x000fe20000000800 */
[----:B0-----:R-:W-:Y:S02]  /*0e30*/  IADD3 R11, P0, RZ, -R30, RZ ;  /* 0x8000001eff0b7210 */ /* 0x001fe40007f1e0ff */
[----:B------:R-:W-:-:S03]  /*0e40*/  I2FP.F32.U32 R3, R6 ;  /* 0x0000000600037245 */ /* 0x000fc60000201000 */
[----:B------:R-:W0:Y:S01]  /*0e50*/  LDC.64 R26, c[0x0][0x640] ;  /* 0x00019000ff1a7b82 */ /* 0x000e220000000a00 */
[----:B------:R-:W-:Y:S02]  /*0e60*/  IMAD.X R13, RZ, RZ, ~R7, P0 ;  /* 0x000000ffff0d7224 */ /* 0x000fe400000e0e07 */
[----:B------:R-:W-:Y:S01]  /*0e70*/  FMUL R3, R3, UR4 ;  /* 0x0000000403037c20 */ /* 0x000fe20008400000 */
[----:B------:R-:W-:Y:S01]  /*0e80*/  IMAD.WIDE.U32 R8, R11, R24, R16 ;  /* 0x000000180b087225 */ /* 0x000fe200078e0010 */
[----:B------:R-:W-:-:S03]  /*0e90*/  ULDC UR4, c[0x0][0x154] ;  /* 0x0000550000047ab9 */ /* 0x000fc60000000800 */
[----:B------:R-:W-:Y:S01]  /*0ea0*/  IMAD R10, R13, R24, RZ ;  /* 0x000000180d0a7224 */ /* 0x000fe200078e02ff */
[----:B------:R-:W2:Y:S01]  /*0eb0*/  LDC R7, c[0x0][0x144] ;  /* 0x00005100ff077b82 */ /* 0x000ea20000000800 */
[----:B------:R-:W3:Y:S02]  /*0ec0*/  F2I.U32.TRUNC.NTZ R3, R3 ;  /* 0x0000000300037305 */ /* 0x000ee4000020f000 */
[----:B------:R-:W-:-:S04]  /*0ed0*/  IMAD R11, R11, R25, R10 ;  /* 0x000000190b0b7224 */ /* 0x000fc800078e020a */
[----:B------:R-:W-:Y:S01]  /*0ee0*/  IMAD.IADD R9, R9, 0x1, R11 ;  /* 0x0000000109097824 */ /* 0x000fe200078e020b */
[----:B------:R-:W4:Y:S01]  /*0ef0*/  LDC R18, c[0x0][0x608] ;  /* 0x00018200ff127b82 */ /* 0x000f220000000800 */
[----:B------:R-:W-:-:S03]  /*0f00*/  IMAD.MOV.U32 R11, RZ, RZ, -0x1 ;  /* 0xffffffffff0b7424 */ /* 0x000fc600078e00ff */
[-C--:B-1----:R-:W-:Y:S02]  /*0f10*/  SHF.R.U64 R22, R8, R12.reuse, R9 ;  /* 0x0000000c08167219 */ /* 0x082fe40000001209 */
[----:B------:R-:W-:Y:S02]  /*0f20*/  I2FP.F32.U32 R8, R15 ;  /* 0x0000000f00087245 */ /* 0x000fe40000201000 */
[----:B------:R-:W1:Y:S01]  /*0f30*/  LDC R24, c[0x0][0x658] ;  /* 0x00019600ff187b82 */ /* 0x000e620000000800 */
[----:B0-----:R-:W-:Y:S01]  /*0f40*/  ISETP.NE.U32.AND P0, PT, R26, RZ, PT ;  /* 0x000000ff1a00720c */ /* 0x001fe20003f05070 */
[----:B---3--:R-:W-:Y:S01]  /*0f50*/  IMAD.MOV R10, RZ, RZ, -R3 ;  /* 0x000000ffff0a7224 */ /* 0x008fe200078e0a03 */
[----:B------:R-:W-:Y:S01]  /*0f60*/  SHF.R.U32.HI R9, RZ, R12, R9 ;  /* 0x0000000cff097219 */ /* 0x000fe20000011609 */
[----:B------:R-:W-:Y:S01]  /*0f70*/  FMUL R8, R8, UR4 ;  /* 0x0000000408087c20 */ /* 0x000fe20008400000 */
[----:B------:R-:W-:-:S03]  /*0f80*/  ISETP.NE.AND.EX P0, PT, R27, RZ, PT, P0 ;  /* 0x000000ff1b00720c */ /* 0x000fc60003f05300 */
[----:B------:R-:W0:Y:S01]  /*0f90*/  LDC R20, c[0x0][0x148] ;  /* 0x00005200ff147b82 */ /* 0x000e220000000800 */
[----:B--2---:R-:W-:-:S07]  /*0fa0*/  IMAD R3, R7, R10, R6 ;  /* 0x0000000a07037224 */ /* 0x004fce00078e0206 */
[----:B------:R-:W2:Y:S01]  /*0fb0*/  LDC R21, c[0x0][0x600] ;  /* 0x00018000ff157b82 */ /* 0x000ea20000000800 */
[-CC-:B----4-:R-:W-:Y:S02]  /*0fc0*/  SHF.R.U64 R32, R22, R18.reuse, R9.reuse ;  /* 0x0000001216207219 */ /* 0x190fe40000001209 */
[----:B------:R-:W-:Y:S01]  /*0fd0*/  SHF.R.U32.HI R7, RZ, R18, R9 ;  /* 0x00000012ff077219 */ /* 0x000fe20000011609 */
[----:B------:R-:W-:Y:S01]  /*0fe0*/  IMAD.MOV.U32 R9, RZ, RZ, 0x1 ;  /* 0x00000001ff097424 */ /* 0x000fe200078e00ff */
[----:B------:R3:W4:Y:S03]  /*0ff0*/  F2I.U32.TRUNC.NTZ R18, R8 ;  /* 0x0000000800127305 */ /* 0x000726000020f000 */
[----:B------:R-:W0:Y:S01]  /*1000*/  LDC R25, c[0x0][0x648] ;  /* 0x00019200ff197b82 */ /* 0x000e220000000800 */
[-C--:B-1----:R-:W-:Y:S02]  /*1010*/  SHF.L.U32 R6, R11, R24.reuse, RZ ;  /* 0x000000180b067219 */ /* 0x082fe400000006ff */
[----:B------:R-:W-:-:S02]  /*1020*/  SHF.R.U64 R34, R32, R24, R7 ;  /* 0x0000001820227219 */ /* 0x000fc40000001207 */
[----:B------:R-:W-:Y:S02]  /*1030*/  LOP3.LUT R13, RZ, R6, RZ, 0x33, !PT ;  /* 0x00000006ff0d7212 */ /* 0x000fe400078e33ff */
[-C--:B------:R-:W-:Y:S01]  /*1040*/  SHF.R.U32.HI R7, RZ, R24.reuse, R7 ;  /* 0x00000018ff077219 */ /* 0x080fe20000011607 */
[----:B------:R-:W1:Y:S01]  /*1050*/  LDC R29, c[0x0][0x638] ;  /* 0x00018e00ff1d7b82 */ /* 0x000e620000000800 */
[----:B------:R-:W-:Y:S01]  /*1060*/  SHF.L.U32 R12, R9, R24, RZ ;  /* 0x00000018090c7219 */ /* 0x000fe200000006ff */
[----:B------:R-:W-:-:S06]  /*1070*/  IMAD.MOV.U32 R6, RZ, RZ, R34 ;  /* 0x000000ffff067224 */ /* 0x000fcc00078e0022 */
[----:B------:R-:W0:Y:S01]  /*1080*/  LDC R28, c[0x0][0x610] ;  /* 0x00018400ff1c7b82 */ /* 0x000e220000000800 */
[----:B---34-:R-:W-:Y:S05]  /*1090*/  @!P0 BRA `(.L_x_13) ;  /* 0x0000000000288947 */ /* 0x018fea0003800000 */
[----:B------:R-:W3:Y:S02]  /*10a0*/  LDC R11, c[0x0][0x64c] ;  /* 0x00019300ff0b7b82 */ /* 0x000ee40000000800 */
[----:B---3--:R-:W-:-:S05]  /*10b0*/  IADD3 R11, P0, R34, R11, RZ ;  /* 0x0000000b220b7210 */ /* 0x008fca0007f1e0ff */
[----:B------:R-:W-:-:S04]  /*10c0*/  IMAD.X R19, RZ, RZ, R7, P0 ;  /* 0x000000ffff137224 */ /* 0x000fc800000e0607 */
[----:B------:R-:W-:-:S04]  /*10d0*/  IMAD.WIDE.U32 R6, R19, R26, RZ ;  /* 0x0000001a13067225 */ /* 0x000fc800078e00ff */
[----:B------:R-:W-:-:S04]  /*10e0*/  IMAD.WIDE.U32 R8, P0, R11, R27, R6 ;  /* 0x0000001b0b087225 */ /* 0x000fc80007800006 */
[----:B------:R-:W-:-:S04]  /*10f0*/  IMAD.WIDE.U32 R6, R11, R26, RZ ;  /* 0x0000001a0b067225 */ /* 0x000fc800078e00ff */
[----:B------:R-:W-:Y:S01]  /*1100*/  IMAD.X R11, RZ, RZ, RZ, P0 ;  /* 0x000000ffff0b7224 */ /* 0x000fe200000e06ff */
[----:B------:R-:W-:Y:S01]  /*1110*/  IADD3 RZ, P0, R7, R8, RZ ;  /* 0x0000000807ff7210 */ /* 0x000fe20007f1e0ff */
[----:B------:R-:W-:-:S04]  /*1120*/  IMAD.MOV.U32 R10, RZ, RZ, R9 ;  /* 0x000000ffff0a7224 */ /* 0x000fc800078e0009 */
[----:B------:R-:W-:-:S08]  /*1130*/  IMAD.WIDE.U32.X R6, R19, R27, R10, P0 ;  /* 0x0000001b13067225 */ /* 0x000fd000000e040a */
.L_x_13:
[----:B0-----:R-:W-:Y:S01]  /*1140*/  SHF.R.U64 R6, R6, R25, R7 ;  /* 0x0000001906067219 */ /* 0x001fe20000001207 */
[----:B--2---:R-:W-:Y:S01]  /*1150*/  VIADD R7, R21, 0xffffffff ;  /* 0xffffffff15077836 */ /* 0x004fe20000000000 */
[----:B------:R-:W-:Y:S01]  /*1160*/  LOP3.LUT R13, R32, R13, RZ, 0xc0, !PT ;  /* 0x0000000d200d7212 */ /* 0x000fe200078ec0ff */
[----:B------:R-:W-:Y:S02]  /*1170*/  IMAD.MOV R18, RZ, RZ, -R18 ;  /* 0x000000ffff127224 */ /* 0x000fe400078e0a12 */
[----:B------:R-:W-:Y:S01]  /*1180*/  IMAD.MOV R8, RZ, RZ, -R6 ;  /* 0x000000ffff087224 */ /* 0x000fe200078e0a06 */
[----:B------:R-:W-:Y:S01]  /*1190*/  LOP3.LUT R7, R22, R7, RZ, 0xc0, !PT ;  /* 0x0000000716077212 */ /* 0x000fe200078ec0ff */
[----:B------:R-:W-:Y:S02]  /*11a0*/  IMAD R12, R12, R6, R13 ;  /* 0x000000060c0c7224 */ /* 0x000fe400078e020d */
[----:B------:R-:W-:Y:S02]  /*11b0*/  @P1 IMAD R3, R20, R18, R15 ;  /* 0x0000001214031224 */ /* 0x000fe400078e020f */
[----:B-1----:R-:W-:-:S02]  /*11c0*/  IMAD R6, R8, R29, R34 ;  /* 0x0000001d08067224 */ /* 0x002fc400078e0222 */
[----:B------:R-:W-:Y:S02]  /*11d0*/  IMAD R22, R12, R28, R3 ;  /* 0x0000001c0c167224 */ /* 0x000fe400078e0203 */
[----:B------:R-:W-:Y:S02]  /*11e0*/  IMAD R7, R6, R21, R7 ;  /* 0x0000001506077224 */ /* 0x000fe400078e0207 */
[----:B------:R-:W-:Y:S02]  /*11f0*/  IMAD.MOV.U32 R3, RZ, RZ, 0x1 ;  /* 0x00000001ff037424 */ /* 0x000fe400078e00ff */
[----:B------:R-:W-:Y:S01]  /*1200*/  IMAD.MOV.U32 R19, RZ, RZ, R30 ;  /* 0x000000ffff137224 */ /* 0x000fe200078e001e */
[----:B------:R-:W-:Y:S02]  /*1210*/  SEL R18, R7, R22, !P1 ;  /* 0x0000001607127207 */ /* 0x000fe40004800000 */
[----:B------:R-:W-:-:S07]  /*1220*/  SEL R22, R22, R7, !P1 ;  /* 0x0000000716167207 */ /* 0x000fce0004800000 */
.L_x_11:
[----:B------:R-:W-:Y:S05]  /*1230*/  @!P2 BRA `(.L_x_14) ;  /* 0x000000540070a947 */ /* 0x000fea0003800000 */
[----:B------:R-:W-:-:S13]  /*1240*/  ISETP.GT.U32.AND P0, PT, R31, 0x1, PT ;  /* 0x000000011f00780c */ /* 0x000fda0003f04070 */
[----:B------:R-:W-:Y:S05]  /*1250*/  @P0 EXIT ;  /* 0x000000000000094d */ /* 0x000fea0003800000 */
.L_x_15:
[----:B------:R-:W-:-:S08]  /*1260*/  NOP ;  /* 0x0000000000007918 */ /* 0x000fd00000000000 */
[----:B------:R-:W1:Y:S02]  /*1270*/  USETMAXREG.TRY_ALLOC.CTAPOOL UP0, 0xe8 ;  /* 0x000000e8000079c8 */ /* 0x000e640008000600 */
[----:B-1----:R-:W-:-:S13]  /*1280*/  PLOP3.LUT P0, PT, PT, PT, UP0, 0x80, 0x0 ;  /* 0x000000000000781c */ /* 0x002fda0003f0f008 */
[----:B------:R-:W-:Y:S05]  /*1290*/  @!P0 BRA `(.L_x_15) ;  /* 0xfffffffc00f08947 */ /* 0x000fea000383ffff */
[----:B------:R-:W-:-:S13]  /*12a0*/  LOP3.LUT P0, RZ, R3, 0xff, RZ, 0xc0, !PT ;  /* 0x000000ff03ff7812 */ /* 0x000fda000780c0ff */
[----:B------:R-:W-:Y:S05]  /*12b0*/  @!P0 EXIT ;  /* 0x000000000000894d */ /* 0x000fea0003800000 */
[----:B------:R-:W2:Y:S01]  /*12c0*/  LDL.64 R8, [R1] ;  /* 0x0000000001087983 */ /* 0x000ea20000100a00 */
[----:B------:R-:W-:Y:S01]  /*12d0*/  SHF.R.S32.HI R4, RZ, 0x1f, R5 ;  /* 0x0000001fff047819 */ /* 0x000fe20000011405 */
[----:B------:R-:W1:Y:S01]  /*12e0*/  S2UR UR4, SR_CgaCtaId ;  /* 0x00000000000479c3 */ /* 0x000e620000008800 */
[----:B------:R-:W-:Y:S01]  /*12f0*/  UISETP.LT.AND UP0, UPT, UR40, 0x1, UPT ;  /* 0x000000012800788c */ /* 0x000fe2000bf01270 */
[----:B------:R-:W-:Y:S01]  /*1300*/  LOP3.LUT R102, R23, 0x1, RZ, 0xfc, !PT ;  /* 0x0000000117667812 */ /* 0x000fe200078efcff */
[----:B------:R-:W-:Y:S01]  /*1310*/  UIADD3 UR5, UR43, -0x1, URZ ;  /* 0xffffffff2b057890 */ /* 0x000fe2000fffe03f */
[CC--:B------:R-:W-:Y:S01]  /*1320*/  LEA.HI R3, R4.reuse, R5.reuse, RZ, 0x2 ;  /* 0x0000000504037211 */ /* 0x0c0fe200078f10ff */
[----:B------:R-:W-:Y:S01]  /*1330*/  USEL UR42, UR40, 0x1, UP0 ;  /* 0x00000001282a7887 */ /* 0x000fe20008000000 */
[----:B------:R-:W-:Y:S01]  /*1340*/  LEA.HI R4, R4, R5, RZ, 0x5 ;  /* 0x0000000504047211 */ /* 0x000fe200078f28ff */
[----:B------:R-:W-:Y:S01]  /*1350*/  UMOV UR41, 0x400 ;  /* 0x0000040000297882 */ /* 0x000fe20000000000 */
[--C-:B------:R-:W-:Y:S01]  /*1360*/  SHF.R.S32.HI R90, RZ, 0x2, R3.reuse ;  /* 0x00000002ff5a7819 */ /* 0x100fe20000011403 */
[----:B------:R-:W3:Y:S01]  /*1370*/  LDC R96, c[0x0][0x658] ;  /* 0x00019600ff607b82 */ /* 0x000ee20000000800 */
[----:B------:R-:W-:Y:S01]  /*1380*/  SHF.R.S32.HI R7, RZ, 0x1f, R3 ;  /* 0x0000001fff077819 */ /* 0x000fe20000011403 */
[----:B------:R-:W-:Y:S01]  /*1390*/  UISETP.NE.AND UP0, UPT, UR5, URZ, UPT ;  /* 0x0000003f0500728c */ /* 0x000fe2000bf05270 */
[----:B------:R-:W-:Y:S01]  /*13a0*/  LOP3.LUT R6, R3, 0xfffffffc, RZ, 0xc0, !PT ;  /* 0xfffffffc03067812 */ /* 0x000fe200078ec0ff */
[----:B------:R-:W-:Y:S01]  /*13b0*/  ULDC UR6, c[0x0][0x284] ;  /* 0x0000a10000067ab9 */ /* 0x000fe20000000800 */
[----:B------:R-:W-:Y:S01]  /*13c0*/  LEA.HI R7, R7, R90, RZ, 0x3 ;  /* 0x0000005a07077211 */ /* 0x000fe200078f18ff */
[----:B------:R-:W-:Y:S01]  /*13d0*/  USHF.L.U32 UR45, UR40, 0x1, URZ ;  /* 0x00000001282d7899 */ /* 0x000fe2000800063f */
[----:B------:R-:W-:Y:S01]  /*13e0*/  SHF.R.S32.HI R3, RZ, 0x5, R4 ;  /* 0x00000005ff037819 */ /* 0x000fe20000011404 */
[----:B------:R-:W4:Y:S01]  /*13f0*/  LDC.64 R94, c[0x0][0x5c8] ;  /* 0x00017200ff5e7b82 */ /* 0x000f220000000a00 */
[----:B------:R-:W-:Y:S01]  /*1400*/  LOP3.LUT R7, R7, 0xfffffff8, RZ, 0xc0, !PT ;  /* 0xfffffff807077812 */ /* 0x000fe200078ec0ff */
[----:B------:R-:W-:Y:S01]  /*1410*/  IMAD.IADD R6, R5, 0x1, -R6 ;  /* 0x0000000105067824 */ /* 0x000fe200078e0a06 */
[----:B------:R-:W-:Y:S01]  /*1420*/  UIADD3 UR42, -UR42, UR40, URZ ;  /* 0x000000282a2a7290 */ /* 0x000fe2000fffe13f */
[----:B------:R-:W-:-:S02]  /*1430*/  IMAD.MOV.U32 R5, RZ, RZ, 0x1 ;  /* 0x00000001ff057424 */ /* 0x000fc400078e00ff */
[----:B------:R-:W-:Y:S01]  /*1440*/  IMAD.IADD R90, R90, 0x1, -R7 ;  /* 0x000000015a5a7824 */ /* 0x000fe200078e0a07 */
[----:B-1----:R-:W-:Y:S01]  /*1450*/  ULEA UR41, UR4, UR41, 0x18 ;  /* 0x0000002904297291 */ /* 0x002fe2000f8ec03f */
[----:B------:R-:W1:Y:S01]  /*1460*/  LDC R97, c[0x0][0x288] ;  /* 0x0000a200ff617b82 */ /* 0x000e620000000800 */
[----:B------:R-:W-:Y:S01]  /*1470*/  USHF.L.U32 UR4, UR5, 0x3, URZ ;  /* 0x0000000305047899 */ /* 0x000fe2000800063f */
[--C-:B------:R-:W-:Y:S01]  /*1480*/  IMAD R101, R3, -0x10, -R90.reuse ;  /* 0xfffffff003657824 */ /* 0x100fe200078e0a5a */
[--C-:B------:R-:W-:Y:S01]  /*1490*/  SHF.R.S32.HI R91, RZ, 0x1f, R90.reuse ;  /* 0x0000001fff5b7819 */ /* 0x100fe2000001145a */
[----:B------:R-:W-:Y:S01]  /*14a0*/  USEL UR5, URZ, 0x1, UP0 ;  /* 0x000000013f057887 */ /* 0x000fe20008000000 */
[----:B------:R-:W-:Y:S01]  /*14b0*/  IMAD.SHL.U32 R92, R6, 0x2, RZ ;  /* 0x00000002065c7824 */ /* 0x000fe200078e00ff */
[----:B------:R-:W-:Y:S01]  /*14c0*/  UIADD3 UR46, UR41, 0xa0, URZ ;  /* 0x000000a0292e7890 */ /* 0x000fe2000fffe03f */
[----:B------:R-:W-:Y:S01]  /*14d0*/  VIADD R101, R101, UR6 ;  /* 0x0000000665657c36 */ /* 0x000fe20008000000 */
[----:B------:R-:W0:Y:S01]  /*14e0*/  LDC R99, c[0x0][0x600] ;  /* 0x00018000ff637b82 */ /* 0x000e220000000800 */
[----:B------:R-:W-:Y:S01]  /*14f0*/  IMAD.WIDE R90, R3, 0x10, R90 ;  /* 0x00000010035a7825 */ /* 0x000fe200078e025a */
[----:B------:R-:W-:Y:S01]  /*1500*/  ULOP3.LUT UR4, UR4, 0x8, URZ, 0xc0, !UPT ;  /* 0x0000000804047892 */ /* 0x000fe2000f8ec03f */
[----:B------:R-:W-:Y:S01]  /*1510*/  SHF.R.S32.HI R93, RZ, 0x1f, R92 ;  /* 0x0000001fff5d7819 */ /* 0x000fe2000001145c */
[----:B------:R-:W-:Y:S01]  /*1520*/  ULEA UR43, UR43, UR46, 0x3 ;  /* 0x0000002e2b2b7291 */ /* 0x000fe2000f8e183f */
[----:B------:R-:W-:Y:S01]  /*1530*/  IMAD.MOV.U32 R3, RZ, RZ, -0x1 ;  /* 0xffffffffff037424 */ /* 0x000fe200078e00ff */
[----:B------:R-:W-:Y:S01]  /*1540*/  ULOP3.LUT UR47, UR4, 0x8, URZ, 0x3c, !UPT ;  /* 0x00000008042f7892 */ /* 0x000fe2000f8e3c3f */
[----:B------:R-:W-:Y:S01]  /*1550*/  IMAD.U32 R103, RZ, RZ, UR5 ;  /* 0x00000005ff677e24 */ /* 0x000fe2000f8e00ff */
[C---:B----4-:R-:W-:Y:S01]  /*1560*/  SHF.L.U64.HI R95, R94.reuse, 0x3, R95 ;  /* 0x000000035e5f7819 */ /* 0x050fe2000001025f */
[----:B------:R-:W-:Y:S01]  /*1570*/  IMAD.SHL.U32 R94, R94, 0x8, RZ ;  /* 0x000000085e5e7824 */ /* 0x000fe200078e00ff */
[-C--:B---3--:R-:W-:Y:S01]  /*1580*/  SHF.L.U32 R3, R3, R96.reuse, RZ ;  /* 0x0000006003037219 */ /* 0x088fe200000006ff */
[----:B------:R-:W-:Y:S01]  /*1590*/  ULOP3.LUT UR44, UR4, 0x18, URZ, 0x3c, !UPT ;  /* 0x00000018042c7892 */ /* 0x000fe2000f8e3c3f */
[----:B------:R-:W-:-:S02]  /*15a0*/  SHF.L.U32 R96, R5, R96, RZ ;  /* 0x0000006005607219 */ /* 0x000fc400000006ff */
[----:B------:R-:W-:Y:S01]  /*15b0*/  LOP3.LUT R100, RZ, R3, RZ, 0x33, !PT ;  /* 0x00000003ff647212 */ /* 0x000fe200078e33ff */
[----:B-1----:R-:W-:Y:S02]  /*15c0*/  IMAD R97, R6, -0x2, R97 ;  /* 0xfffffffe06617824 */ /* 0x002fe400078e0261 */
[----:B0-----:R-:W-:Y:S01]  /*15d0*/  VIADD R99, R99, 0xffffffff ;  /* 0xffffffff63637836 */ /* 0x001fe20000000000 */
[----:B--2---:R-:W-:-:S07]  /*15e0*/  SHF.L.U64.HI R98, R8, 0x1, R0 ;  /* 0x0000000108627819 */ /* 0x004fce0000010200 */
.L_x_163:
[----:B------:R-:W-:-:S04]  /*15f0*/  SHF.L.U32 R0, R103, 0x1f, RZ ;  /* 0x0000001f67007819 */ /* 0x000fc800000006ff */
[----:B------:R-:W0:Y:S02]  /*1600*/  SYNCS.PHASECHK.TRANS64.TRYWAIT P0, [UR43+-0x8], R0 ;  /* 0xfffff800ff0075a7 */ /* 0x000e24000800016b */
[----:B01-34-:R-:W-:Y:S05]  /*1610*/  @!P0 BRA `(.L_x_16) ;  /* 0x0000006400348947 */ /* 0x01bfea0003800000 */
.L_x_190:
[----:B------:R-:W-:Y:S02]  /*1620*/  ULDC UR4, c[0x0][0x28c] ;  /* 0x0000a30000047ab9 */ /* 0x000fe40000000800 */
[----:B------:R-:W-:-:S13]  /*1630*/  ISETP.LT.AND P0, PT, RZ, UR4, PT ;  /* 0x00000004ff007c0c */ /* 0x000fda000bf01270 */
[----:B------:R-:W-:Y:S05]  /*1640*/  @P0 BRA `(.L_x_17) ;  /* 0x0000000000400947 */ /* 0x000fea0003800000 */
[----:B0-----:R-:W-:Y:S01]  /*1650*/  MOV R0, 0x0 ;  /* 0x0000000000007802 */ /* 0x001fe20000000f00 */
[----:B------:R-:W-:Y:S01]  /*1660*/  ULDC.64 UR4, c[0x4][0x68] ;  /* 0x01001a0000047ab9 */ /* 0x000fe20000000a00 */
[----:B------:R-:W-:Y:S01]  /*1670*/  ULDC.64 UR6, c[0x4][0x8] ;  /* 0x0100020000067ab9 */ /* 0x000fe20000000a00 */
[----:B------:R-:W-:Y:S01]  /*1680*/  IMAD.U32 R4, RZ, RZ, UR4 ;  /* 0x00000004ff047e24 */ /* 0x000fe2000f8e00ff */
[----:B------:R0:W1:Y:S01]  /*1690*/  LDC.64 R14, c[0x4][R0] ;  /* 0x01000000000e7b82 */ /* 0x0000620000000a00 */
[----:B------:R-:W-:Y:S01]  /*16a0*/  IMAD.U32 R5, RZ, RZ, UR5 ;  /* 0x00000005ff057e24 */ /* 0x000fe2000f8e00ff */
[----:B------:R-:W-:Y:S01]  /*16b0*/  ULDC.64 UR4, c[0x4][0x70] ;  /* 0x01001c0000047ab9 */ /* 0x000fe20000000a00 */
[----:B------:R-:W-:Y:S02]  /*16c0*/  IMAD.U32 R10, RZ, RZ, UR6 ;  /* 0x00000006ff0a7e24 */ /* 0x000fe4000f8e00ff */
[----:B------:R-:W-:Y:S02]  /*16d0*/  IMAD.U32 R6, RZ, RZ, UR4 ;  /* 0x00000004ff067e24 */ /* 0x000fe4000f8e00ff */
[----:B------:R-:W-:-:S02]  /*16e0*/  IMAD.U32 R7, RZ, RZ, UR5 ;  /* 0x00000005ff077e24 */ /* 0x000fc4000f8e00ff */
[----:B------:R-:W-:Y:S02]  /*16f0*/  IMAD.U32 R11, RZ, RZ, UR7 ;  /* 0x00000007ff0b7e24 */ /* 0x000fe4000f8e00ff */
[----:B------:R-:W-:Y:S02]  /*1700*/  IMAD.MOV.U32 R8, RZ, RZ, 0x1e1 ;  /* 0x000001e1ff087424 */ /* 0x000fe400078e00ff */
[----:B------:R-:W-:Y:S02]  /*1710*/  IMAD.MOV.U32 R12, RZ, RZ, 0x1 ;  /* 0x00000001ff0c7424 */ /* 0x000fe400078e00ff */
[----:B0-----:R-:W-:-:S07]  /*1720*/  IMAD.MOV.U32 R13, RZ, RZ, RZ ;  /* 0x000000ffff0d7224 */ /* 0x001fce00078e00ff */
[----:B------:R-:W-:-:S07]  /*1730*/  LEPC R20, `(.L_x_17) ;  /* 0x000000001014794e */ /* 0x000fce0000000000 */
[----:B-1---5:R-:W-:Y:S05]  /*1740*/  CALL.ABS.NOINC R14 ;  /* 0x000000000e007343 */ /* 0x022fea0003c00000 */
.L_x_17:
[----:B------:R-:W-:-:S13]  /*1750*/  ISETP.NE.AND P0, PT, R102, 0x3, PT ;  /* 0x000000036600780c */ /* 0x000fda0003f05270 */
[----:B------:R-:W-:Y:S05]  /*1760*/  @!P0 BRA `(.L_x_18) ;  /* 0x0000000000048947 */ /* 0x000fea0003800000 */
[----:B------:R-:W-:Y:S01]  /*1770*/  BPT.TRAP 0x1 ;  /* 0x000000040000795c */ /* 0x000fe20000300000 */
.L_x_18:
[----:B0-----:R-:W-:Y:S02]  /*1780*/  IMAD.U32 R3, RZ, RZ, UR38 ;  /* 0x00000026ff037e24 */ /* 0x001fe4000f8e00ff */
[----:B------:R-:W-:-:S03]  /*1790*/  IMAD.U32 R0, RZ, RZ, UR39 ;  /* 0x00000027ff007e24 */ /* 0x000fc6000f8e00ff */
[----:B------:R-:W-:Y:S02]  /*17a0*/  LEA R3, R3, UR41, 0x3 ;  /* 0x0000002903037c11 */ /* 0x000fe4000f8e18ff */
[----:B------:R-:W-:-:S04]  /*17b0*/  SHF.L.U32 R0, R0, 0x1f, RZ ;  /* 0x0000001f00007819 */ /* 0x000fc800000006ff */
[----:B------:R0:W1:Y:S01]  /*17c0*/  SYNCS.PHASECHK.TRANS64.TRYWAIT P1, [R3+URZ], R0 ;  /* 0x00000000030075a7 */ /* 0x000062000802017f */
[----:B------:R-:W-:Y:S05]  /*17d0*/  @!P0 BRA `(.L_x_19) ;  /* 0x0000000000048947 */ /* 0x000fea0003800000 */
[----:B------:R-:W-:Y:S01]  /*17e0*/  BPT.TRAP 0x1 ;  /* 0x000000040000795c */ /* 0x000fe20000300000 */
.L_x_19:
[----:B------:R-:W-:-:S05]  /*17f0*/  IMAD.U32 R4, RZ, RZ, UR42 ;  /* 0x0000002aff047e24 */ /* 0x000fca000f8e00ff */
[----:B------:R-:W-:Y:S01]  /*1800*/  ISETP.GE.AND P2, PT, R4, 0x1, PT ;  /* 0x000000010400780c */ /* 0x000fe20003f46270 */
[----:B-1----:R-:W-:-:S12]  /*1810*/  @P1 BRA `(.L_x_20) ;  /* 0x0000000000081947 */ /* 0x002fd80003800000 */
[----:B------:R-:W1:Y:S02]  /*1820*/  SYNCS.PHASECHK.TRANS64.TRYWAIT P1, [R3+URZ], R0 ;  /* 0x00000000030075a7 */ /* 0x000e64000802017f */
[----:B-1----:R-:W-:Y:S05]  /*1830*/  @!P1 BRA `(.L_x_21) ;  /* 0x0000006000c49947 */ /* 0x002fea0003800000 */
.L_x_20:
[----:B------:R-:W-:Y:S05]  /*1840*/  WARPSYNC.ALL ;  /* 0x0000000000007948 */ /* 0x000fea0003800000 */
[----:B------:R-:W-:Y:S01]  /*1850*/  UIADD3 UR4, UR41, 0x180, URZ ;  /* 0x0000018029047890 */ /* 0x000fe2000fffe03f */
[----:B------:R-:W-:Y:S01]  /*1860*/  WARPGROUP.ARRIVE ;  /* 0x00000000000079c5 */ /* 0x000fe20000000000 */
[----:B------:R-:W-:Y:S02]  /*1870*/  UIADD3 UR5, UR41, 0x12180, URZ ;  /* 0x0001218029057890 */ /* 0x000fe4000fffe03f */
[----:B------:R-:W-:Y:S02]  /*1880*/  USHF.R.U32.HI UR4, URZ, 0x4, UR4 ;  /* 0x000000043f047899 */ /* 0x000fe40008011604 */
[----:B------:R-:W-:-:S02]  /*1890*/  USHF.R.U32.HI UR5, URZ, 0x4, UR5 ;  /* 0x000000043f057899 */ /* 0x000fc40008011605 */
[----:B------:R-:W-:Y:S02]  /*18a0*/  ULOP3.LUT UR4, UR4, 0x3fff, URZ, 0xc0, !UPT ;  /* 0x00003fff04047892 */ /* 0x000fe4000f8ec03f */
[----:B------:R-:W-:Y:S02]  /*18b0*/  ULOP3.LUT UR5, UR5, 0x3fff, URZ, 0xc0, !UPT ;  /* 0x00003fff05057892 */ /* 0x000fe4000f8ec03f */
[----:B------:R-:W-:Y:S02]  /*18c0*/  ULOP3.LUT UR8, UR4, 0x10000, URZ, 0xfc, !UPT ;  /* 0x0001000004087892 */ /* 0x000fe4000f8efc3f */
[----:B------:R-:W-:Y:S02]  /*18d0*/  ULOP3.LUT UR9, UR5, 0x2000000, URZ, 0xfc, !UPT ;  /* 0x0200000005097892 */ /* 0x000fe4000f8efc3f */
[----:B------:R-:W-:Y:S02]  /*18e0*/  ULEA UR10, UR38, UR8, 0x9 ;  /* 0x00000008260a7291 */ /* 0x000fe4000f8e483f */
[----:B------:R-:W-:Y:S01]  /*18f0*/  ULEA UR11, UR38, UR9, 0xa ;  /* 0x00000009260b7291 */ /* 0x000fe2000f8e503f */
[----:B------:R-:W-:Y:S01]  /*1900*/  UMOV UR5, 0x40000040 ;  /* 0x4000004000057882 */ /* 0x000fe20000000000 */
[----:B------:R-:W-:-:S03]  /*1910*/  UMOV UR7, 0x40000040 ;  /* 0x4000004000077882 */ /* 0x000fc60000000000 */
[----:B------:R-:W-:Y:S02]  /*1920*/  UMOV UR4, UR10 ;  /* 0x0000000a00047c82 */ /* 0x000fe40008000000 */
[----:B------:R-:W-:Y:S02]  /*1930*/  UMOV UR6, UR11 ;  /* 0x0000000b00067c82 */ /* 0x000fe40008000000 */
[----:B------:R-:W-:Y:S01]  /*1940*/  HGMMA.64x128x16.F32.BF16 R24, gdesc[UR4].tnspB, RZ, !UPT, gsb0 ;  /* 0x41e00000041879f0 */ /* 0x000fe2000c0018ff */
[----:B------:R-:W-:Y:S02]  /*1950*/  UIADD3 UR4, UR10, 0x2, URZ ;  /* 0x000000020a047890 */ /* 0x000fe4000fffe03f */
[----:B------:R-:W-:Y:S01]  /*1960*/  UIADD3 UR6, UR11, 0x80, URZ ;  /* 0x000000800b067890 */ /* 0x000fe2000fffe03f */
[----:B------:R-:W-:Y:S01]  /*1970*/  UMOV UR5, 0x40000040 ;  /* 0x4000004000057882 */ /* 0x000fe20000000000 */
[----:B------:R-:W-:Y:S01]  /*1980*/  UMOV UR7, 0x40000040 ;  /* 0x4000004000077882 */ /* 0x000fe20000000000 */
[----:B------:R-:W-:-:S02]  /*1990*/  WARPGROUP.DEPBAR.LE gsb0, 0x0 ;  /* 0x00008000000079c5 */ /* 0x000fc40000010000 */
[----:B------:R-:W-:-:S06]  /*19a0*/  WARPGROUP.ARRIVE ;  /* 0x00000000000079c5 */ /* 0x000fcc0000000000 */
[----:B------:R-:W-:Y:S01]  /*19b0*/  HGMMA.64x128x16.F32.BF16 R24, gdesc[UR4].tnspB, R24, gsb0 ;  /* 0x41e00000041879f0 */ /* 0x000fe20008001818 */
[----:B------:R-:W-:Y:S02]  /*19c0*/  UIADD3 UR4, UR10, 0x4, URZ ;  /* 0x000000040a047890 */ /* 0x000fe4000fffe03f */
[----:B------:R-:W-:Y:S01]  /*19d0*/  UIADD3 UR6, UR11, 0x100, URZ ;  /* 0x000001000b067890 */ /* 0x000fe2000fffe03f */
[----:B------:R-:W-:Y:S01]  /*19e0*/  UMOV UR5, 0x40000040 ;  /* 0x4000004000057882 */ /* 0x000fe20000000000 */
[----:B------:R-:W-:Y:S01]  /*19f0*/  UMOV UR7, 0x40000040 ;  /* 0x4000004000077882 */ /* 0x000fe20000000000 */
[----:B------:R-:W-:Y:S02]  /*1a00*/  WARPGROUP.DEPBAR.LE gsb0, 0x0 ;  /* 0x00008000000079c5 */ /* 0x000fe40000010000 */
        /* <DEDUP_REMOVED lines=8> */
[----:B------:R-:W-:Y:S03]  /*1a90*/  HGMMA.64x128x16.F32.BF16 R24, gdesc[UR4].tnspB, R24, gsb0 ;  /* 0x41e00000041879f0 */ /* 0x000fe60008001818 */
[----:B------:R-:W-:Y:S02]  /*1aa0*/  WARPGROUP.DEPBAR.LE gsb0, 0x0 ;  /* 0x00008000000079c5 */ /* 0x000fe40000010000 */
[----:B------:R-:W-:Y:S05]  /*1ab0*/  @!P2 BRA `(.L_x_22) ;  /* 0x000000040010a947 */ /* 0x000fea0003800000 */
[----:B------:R-:W-:Y:S01]  /*1ac0*/  UIADD3 UR4, UR38, 0x1, URZ ;  /* 0x0000000126047890 */ /* 0x000fe2000fffe03f */
[----:B01----:R-:W-:Y:S01]  /*1ad0*/  IMAD.U32 R0, RZ, RZ, UR42 ;  /* 0x0000002aff007e24 */ /* 0x003fe2000f8e00ff */
[----:B------:R-:W-:Y:S02]  /*1ae0*/  UMOV UR11, UR38 ;  /* 0x00000026000b7c82 */ /* 0x000fe40008000000 */
[----:B------:R-:W-:-:S04]  /*1af0*/  UISETP.NE.AND UP0, UPT, UR4, 0x9, UPT ;  /* 0x000000090400788c */ /* 0x000fc8000bf05270 */
[----:B------:R-:W-:Y:S02]  /*1b00*/  USEL UR5, URZ, 0x1, UP0 ;  /* 0x000000013f057887 */ /* 0x000fe40008000000 */
[----:B------:R-:W-:Y:S02]  /*1b10*/  USEL UR10, UR4, URZ, UP0 ;  /* 0x0000003f040a7287 */ /* 0x000fe40008000000 */
[----:B------:R-:W-:-:S06]  /*1b20*/  ULOP3.LUT UR5, UR39, UR5, URZ, 0x3c, !UPT ;  /* 0x0000000527057292 */ /* 0x000fcc000f8e3c3f */
[----:B------:R-:W-:-:S07]  /*1b30*/  IMAD.U32 R5, RZ, RZ, UR5 ;  /* 0x00000005ff057e24 */ /* 0x000fce000f8e00ff */
.L_x_29:
[----:B01----:R-:W-:Y:S05]  /*1b40*/  @!P0 BRA `(.L_x_23) ;  /* 0x0000000000048947 */ /* 0x003fea0003800000 */
[----:B------:R-:W-:Y:S01]  /*1b50*/  BPT.TRAP 0x1 ;  /* 0x000000040000795c */ /* 0x000fe20000300000 */
.L_x_23:
[----:B------:R-:W-:Y:S01]  /*1b60*/  ULEA UR4, UR10, UR41, 0x3 ;  /* 0x000000290a047291 */ /* 0x000fe2000f8e183f */
[----:B------:R-:W-:-:S08]  /*1b70*/  SHF.L.U32 R3, R5, 0x1f, RZ ;  /* 0x0000001f05037819 */ /* 0x000fd000000006ff */
[----:B------:R0:W1:Y:S01]  /*1b80*/  SYNCS.PHASECHK.TRANS64.TRYWAIT P1, [UR4], R3 ;  /* 0x00000003ff0075a7 */ /* 0x0000620008020144 */
[----:B------:R-:W-:Y:S05]  /*1b90*/  @!P0 BRA `(.L_x_24) ;  /* 0x0000000000048947 */ /* 0x000fea0003800000 */
[----:B------:R-:W-:Y:S01]  /*1ba0*/  BPT.TRAP 0x1 ;  /* 0x000000040000795c */ /* 0x000fe20000300000 */
.L_x_24:
[----:B-1----:R-:W-:Y:S05]  /*1bb0*/  @P1 BRA `(.L_x_25) ;  /* 0x0000000000081947 */ /* 0x002fea0003800000 */
[----:B------:R-:W1:Y:S02]  /*1bc0*/  SYNCS.PHASECHK.TRANS64.TRYWAIT P1, [UR4], R3 ;  /* 0x00000003ff0075a7 */ /* 0x000e640008020144 */
[----:B-1----:R-:W-:Y:S05]  /*1bd0*/  @!P1 BRA `(.L_x_26) ;  /* 0x0000005c00f09947 */ /* 0x002fea0003800000 */
.L_x_25:
[----:B------:R-:W-:Y:S01]  /*1be0*/  ULEA UR12, UR10, UR8, 0x9 ;  /* 0x000000080a0c7291 */ /* 0x000fe2000f8e483f */
[----:B------:R-:W-:Y:S01]  /*1bf0*/  WARPGROUP.ARRIVE ;  /* 0x00000000000079c5 */ /* 0x000fe20000000000 */
[----:B------:R-:W-:Y:S01]  /*1c00*/  ULEA UR13, UR10, UR9, 0xa ;  /* 0x000000090a0d7291 */ /* 0x000fe2000f8e503f */
[----:B------:R-:W-:Y:S01]  /*1c10*/  UMOV UR5, 0x40000040 ;  /* 0x4000004000057882 */ /* 0x000fe20000000000 */
[----:B------:R-:W-:-:S03]  /*1c20*/  UMOV UR7, 0x40000040 ;  /* 0x4000004000077882 */ /* 0x000fc60000000000 */
[----:B------:R-:W-:Y:S02]  /*1c30*/  UMOV UR4, UR12 ;  /* 0x0000000c00047c82 */ /* 0x000fe40008000000 */
[----:B------:R-:W-:Y:S02]  /*1c40*/  UMOV UR6, UR13 ;  /* 0x0000000d00067c82 */ /* 0x000fe40008000000 */
[----:B------:R-:W-:Y:S01]  /*1c50*/  HGMMA.64x128x16.F32.BF16 R24, gdesc[UR4].tnspB, R24, gsb0 ;  /* 0x41e00000041879f0 */ /* 0x000fe20008001818 */
        /* <DEDUP_REMOVED lines=23> */
[----:B------:R-:W-:Y:S01]  /*1dd0*/  BPT.TRAP 0x1 ;  /* 0x000000040000795c */ /* 0x000fe20000300000 */
.L_x_27:
[----:B------:R-:W-:Y:S01]  /*1de0*/  ULEA UR4, UR11, UR41, 0x3 ;  /* 0x000000290b047291 */ /* 0x000fe2000f8e183f */
[----:B------:R-:W-:-:S03]  /*1df0*/  ISETP.GT.U32.AND P1, PT, R23, 0x1, PT ;  /* 0x000000011700780c */ /* 0x000fc60003f24070 */
[----:B------:R-:W-:-:S04]  /*1e00*/  UIADD3 UR4, UR4, 0x48, URZ ;  /* 0x0000004804047890 */ /* 0x000fc8000fffe03f */
[----:B------:R-:W-:-:S09]  /*1e10*/  UPRMT UR4, URZ, 0x654, UR4 ;  /* 0x000006543f047896 */ /* 0x000fd20008000004 */
[----:B------:R-:W-:Y:S01]  /*1e20*/  SYNCS.ARRIVE.TRANS64.RED.A1T0 RZ, [UR4], RZ ;  /* 0x000000ffffff79a7 */ /* 0x000fe20008100404 */
[----:B------:R-:W-:Y:S05]  /*1e30*/  @P1 BRA `(.L_x_28) ;  /* 0x0000000000041947 */ /* 0x000fea0003800000 */
[----:B------:R-:W-:Y:S01]  /*1e40*/  BPT.TRAP 0x1 ;  /* 0x000000040000795c */ /* 0x000fe20000300000 */
.L_x_28:
[----:B------:R-:W-:Y:S01]  /*1e50*/  UIADD3 UR10, UR10, 0x1, URZ ;  /* 0x000000010a0a7890 */ /* 0x000fe2000fffe03f */
[C---:B------:R-:W-:Y:S01]  /*1e60*/  ISETP.GT.AND P1, PT, R0.reuse, 0x1, PT ;  /* 0x000000010000780c */ /* 0x040fe20003f24270 */
[----:B------:R-:W-:Y:S01]  /*1e70*/  UIADD3 UR11, UR11, 0x1, URZ ;  /* 0x000000010b0b7890 */ /* 0x000fe2000fffe03f */
[----:B------:R-:W-:Y:S01]  /*1e80*/  VIADD R0, R0, 0xffffffff ;  /* 0xffffffff00007836 */ /* 0x000fe20000000000 */
[----:B------:R-:W-:Y:S02]  /*1e90*/  UISETP.NE.AND UP0, UPT, UR10, 0x9, UPT ;  /* 0x000000090a00788c */ /* 0x000fe4000bf05270 */
[----:B------:R-:W-:Y:S02]  /*1ea0*/  UISETP.NE.AND UP1, UPT, UR11, 0x9, UPT ;  /* 0x000000090b00788c */ /* 0x000fe4000bf25270 */
[----:B------:R-:W-:Y:S02]  /*1eb0*/  USEL UR4, URZ, 0x1, UP0 ;  /* 0x000000013f047887 */ /* 0x000fe40008000000 */
[----:B------:R-:W-:-:S02]  /*1ec0*/  USEL UR10, UR10, URZ, UP0 ;  /* 0x0000003f0a0a7287 */ /* 0x000fc40008000000 */
[----:B------:R-:W-:Y:S02]  /*1ed0*/  USEL UR11, UR11, URZ, UP1 ;  /* 0x0000003f0b0b7287 */ /* 0x000fe40008800000 */
[----:B------:R-:W-:Y:S01]  /*1ee0*/  LOP3.LUT R5, R5, UR4, RZ, 0x3c, !PT ;  /* 0x0000000405057c12 */ /* 0x000fe2000f8e3cff */
[----:B------:R-:W-:Y:S09]  /*1ef0*/  @P1 BRA `(.L_x_29) ;  /* 0xfffffffc00101947 */ /* 0x000ff2000383ffff */
.L_x_22:
[----:B01----:R-:W0:Y:S01]  /*1f00*/  LDC R0, c[0x0][0x28c] ;  /* 0x0000a300ff007b82 */ /* 0x003e220000000800 */
[----:B------:R-:W-:-:S04]  /*1f10*/  IMAD.U32 R3, RZ, RZ, UR47 ;  /* 0x0000002fff037e24 */ /* 0x000fc8000f8e00ff */
[----:B------:R1:W-:Y:S01]  /*1f20*/  SYNCS.ARRIVE.TRANS64.A1T0 RZ, [R3+UR46], RZ ;  /* 0x000000ff03ff79a7 */ /* 0x0003e2000810002e */
[----:B0-----:R-:W-:-:S13]  /*1f30*/  ISETP.GE.AND P1, PT, R0, 0x1, PT ;  /* 0x000000010000780c */ /* 0x001fda0003f26270 */
[----:B-1----:R-:W-:Y:S05]  /*1f40*/  @!P1 BRA `(.L_x_30) ;  /* 0x0000000000349947 */ /* 0x002fea0003800000 */
[----:B------:R-:W-:Y:S05]  /*1f50*/  @!P0 BRA `(.L_x_31) ;  /* 0x0000000000048947 */ /* 0x000fea0003800000 */
[----:B------:R-:W-:Y:S01]  /*1f60*/  BPT.TRAP 0x1 ;  /* 0x000000040000795c */ /* 0x000fe20000300000 */
.L_x_31:
[----:B------:R-:W-:Y:S01]  /*1f70*/  UIADD3 UR6, UR38, UR42, URZ ;  /* 0x0000002a26067290 */ /* 0x000fe2000fffe03f */
[----:B------:R-:W-:-:S03]  /*1f80*/  ISETP.GT.U32.AND P0, PT, R23, 0x1, PT ;  /* 0x000000011700780c */ /* 0x000fc60003f04070 */
[----:B------:R-:W-:-:S04]  /*1f90*/  UIMAD.WIDE.U32 UR4, UR6, 0x38e38e39, URZ ;  /* 0x38e38e39060478a5 */ /* 0x000fc8000f8e003f */
[----:B------:R-:W-:-:S04]  /*1fa0*/  USHF.R.U32.HI UR4, URZ, 0x1, UR5 ;  /* 0x000000013f047899 */ /* 0x000fc80008011605 */
[----:B------:R-:W-:-:S04]  /*1fb0*/  UIMAD UR6, UR4, -0x9, UR6 ;  /* 0xfffffff7040678a4 */ /* 0x000fc8000f8e0206 */
[----:B------:R-:W-:-:S04]  /*1fc0*/  ULEA UR6, UR6, UR41, 0x3 ;  /* 0x0000002906067291 */ /* 0x000fc8000f8e183f */
[----:B------:R-:W-:-:S04]  /*1fd0*/  UIADD3 UR6, UR6, 0x48, URZ ;  /* 0x0000004806067890 */ /* 0x000fc8000fffe03f */
[----:B------:R-:W-:-:S09]  /*1fe0*/  UPRMT UR6, URZ, 0x654, UR6 ;  /* 0x000006543f067896 */ /* 0x000fd20008000006 */
[----:B------:R-:W-:Y:S01]  /*1ff0*/  SYNCS.ARRIVE.TRANS64.RED.A1T0 RZ, [UR6], RZ ;  /* 0x000000ffffff79a7 */ /* 0x000fe20008100406 */
[----:B------:R-:W-:Y:S05]  /*2000*/  @P0 BRA `(.L_x_30) ;  /* 0x0000000000040947 */ /* 0x000fea0003800000 */
[----:B------:R-:W-:Y:S01]  /*2010*/  BPT.TRAP 0x1 ;  /* 0x000000040000795c */ /* 0x000fe20000300000 */
.L_x_30:
[----:B------:R-:W-:Y:S01]  /*2020*/  SHF.L.U32 R0, R103, 0x1f, RZ ;  /* 0x0000001f67007819 */ /* 0x000fe200000006ff */
[----:B------:R-:W-:Y:S01]  /*2030*/  UIADD3 UR38, UR38, UR45, URZ ;  /* 0x0000002d26267290 */ /* 0x000fe2000fffe03f */
[----:B------:R-:W-:Y:S01]  /*2040*/  SHF.R.S32.HI R9, RZ, 0x1f, R19 ;  /* 0x0000001fff097819 */ /* 0x000fe20000011413 */
[----:B------:R-:W-:Y:S01]  /*2050*/  UISETP.GE.U32.AND UP1, UPT, UR45, 0x9, UPT ;  /* 0x000000092d00788c */ /* 0x000fe2000bf26070 */
[----:B------:R-:W0:Y:S01]  /*2060*/  SYNCS.PHASECHK.TRANS64.TRYWAIT P0, [UR43+0x8], R0 ;  /* 0x00000800ff0075a7 */ /* 0x000e22000800016b */
[----:B------:R-:W-:-:S04]  /*2070*/  UISETP.GT.U32.AND UP0, UPT, UR38, 0x8, UPT ;  /* 0x000000082600788c */ /* 0x000fc8000bf04070 */
[----:B------:R-:W-:-:S04]  /*2080*/  UISETP.LT.U32.AND UP0, UPT, UR45, 0x9, UP0 ;  /* 0x000000092d00788c */ /* 0x000fc80008701070 */
[----:B------:R-:W-:Y:S02]  /*2090*/  USEL UR6, URZ, 0x1, !UP0 ;  /* 0x000000013f067887 */ /* 0x000fe4000c000000 */
[----:B------:R-:W-:Y:S02]  /*20a0*/  @UP1 UIMAD.WIDE.U32 UR4, UR38, 0x38e38e39, URZ ;  /* 0x38e38e39260418a5 */ /* 0x000fe4000f8e003f */
[----:B------:R-:W-:Y:S02]  /*20b0*/  ULOP3.LUT UR39, UR39, UR6, URZ, 0x3c, !UPT ;  /* 0x0000000627277292 */ /* 0x000fe4000f8e3c3f */
[----:B------:R-:W-:-:S04]  /*20c0*/  @UP1 USHF.R.U32.HI UR4, URZ, 0x1, UR5 ;  /* 0x000000013f041899 */ /* 0x000fc80008011605 */
[----:B------:R-:W-:Y:S01]  /*20d0*/  @UP1 ULOP3.LUT UR39, UR39, 0x1, UR4, 0x78, !UPT ;  /* 0x0000000127271892 */ /* 0x000fe2000f8e7804 */
[----:B0-----:R-:W-:Y:S11]  /*20e0*/  @!P0 BRA `(.L_x_32) ;  /* 0x0000005800c48947 */ /* 0x001ff60003800000 */
.L_x_191:
[----:B------:R-:W-:Y:S01]  /*20f0*/  ULDC.64 UR4, c[0x0][0x5d0] ;  /* 0x0001740000047ab9 */ /* 0x000fe20000000a00 */
[----:B------:R-:W-:Y:S01]  /*2100*/  ULDC UR6, c[0x0][0x284] ;  /* 0x0000a10000067ab9 */ /* 0x000fe20000000800 */
[----:B0-----:R-:W-:Y:S02]  /*2110*/  IMAD R0, R9, UR4, RZ ;  /* 0x0000000409007c24 */ /* 0x001fe4000f8e02ff */
[----:B------:R-:W-:Y:S02]  /*2120*/  IMAD.SHL.U32 R12, R18, 0x80, RZ ;  /* 0x00000080120c7824 */ /* 0x000fe400078e00ff */
[C---:B------:R-:W-:Y:S02]  /*2130*/  IMAD R3, R19.reuse, UR5, R0 ;  /* 0x0000000513037c24 */ /* 0x040fe4000f8e0200 */
[----:B------:R-:W-:Y:S01]  /*2140*/  IMAD.SHL.U32 R0, R22, 0x40, RZ ;  /* 0x0000004016007824 */ /* 0x000fe200078e00ff */
[----:B------:R-:W-:Y:S01]  /*2150*/  SHF.R.S32.HI R13, RZ, 0x1f, R12 ;  /* 0x0000001fff0d7819 */ /* 0x000fe2000001140c */
[----:B------:R-:W-:Y:S01]  /*2160*/  IMAD.WIDE.U32 R4, R19, UR4, R92 ;  /* 0x0000000413047c25 */ /* 0x000fe2000f8e005c */
[----:B------:R-:W-:-:S02]  /*2170*/  ULDC.64 UR4, c[0x0][0x5c8] ;  /* 0x0001720000047ab9 */ /* 0x000fc40000000a00 */
[----:B------:R-:W-:Y:S01]  /*2180*/  ISETP.GE.AND P0, PT, R0, UR6, PT ;  /* 0x0000000600007c0c */ /* 0x000fe2000bf06270 */
[----:B------:R-:W-:Y:S01]  /*2190*/  ULDC UR6, c[0x0][0x288] ;  /* 0x0000a20000067ab9 */ /* 0x000fe20000000800 */
[----:B------:R-:W-:Y:S01]  /*21a0*/  IADD3 R4, P1, R12, R4, RZ ;  /* 0x000000040c047210 */ /* 0x000fe20007f3e0ff */
[----:B------:R-:W-:Y:S01]  /*21b0*/  IMAD.WIDE R20, R22, 0x40, R90 ;  /* 0x0000004016147825 */ /* 0x000fe200078e025a */
[----:B------:R-:W-:Y:S02]  /*21c0*/  ISETP.GE.OR P0, PT, R12, UR6, P0 ;  /* 0x000000060c007c0c */ /* 0x000fe40008706670 */
[----:B------:R-:W-:Y:S01]  /*21d0*/  IADD3.X R5, R13, R5, R3, P1, !PT ;  /* 0x000000050d057210 */ /* 0x000fe20000ffe403 */
[----:B------:R-:W-:-:S04]  /*21e0*/  IMAD R7, R21, UR4, RZ ;  /* 0x0000000415077c24 */ /* 0x000fc8000f8e02ff */
[C---:B------:R-:W-:Y:S02]  /*21f0*/  IMAD R7, R20.reuse, UR5, R7 ;  /* 0x0000000514077c24 */ /* 0x040fe4000f8e0207 */
[----:B------:R-:W-:-:S04]  /*2200*/  IMAD.WIDE.U32 R104, R20, UR4, R4 ;  /* 0x0000000414687c25 */ /* 0x000fc8000f8e0004 */
[----:B------:R-:W-:Y:S05]  /*2210*/  @P0 BRA `(.L_x_33) ;  /* 0x0000003c00dc0947 */ /* 0x000fea0003800000 */
[----:B-----5:R-:W-:Y:S01]  /*2220*/  FSETP.NEU.AND P0, PT, R89, RZ, PT ;  /* 0x000000ff5900720b */ /* 0x020fe20003f0d000 */
[----:B------:R-:W-:Y:S01]  /*2230*/  IMAD.IADD R3, R97, 0x1, -R12 ;  /* 0x0000000161037824 */ /* 0x000fe200078e0a0c */
[----:B------:R-:W-:Y:S01]  /*2240*/  BSSY B0, `(.L_x_33) ;  /* 0x00003f4000007945 */ /* 0x000fe20003800000 */
[----:B------:R-:W-:Y:S02]  /*2250*/  IMAD.IADD R0, R101, 0x1, -R0 ;  /* 0x0000000165007824 */ /* 0x000fe400078e0a00 */
[----:B------:R-:W-:Y:S01]  /*2260*/  IMAD.IADD R113, R105, 0x1, R7 ;  /* 0x0000000169717824 */ /* 0x000fe200078e0207 */
[----:B------:R-:W-:-:S04]  /*2270*/  ISETP.GT.AND P2, PT, R3, RZ, PT ;  /* 0x000000ff0300720c */ /* 0x000fc80003f44270 */
[----:B------:R-:W-:-:S03]  /*2280*/  ISETP.GT.AND P1, PT, R0, RZ, P2 ;  /* 0x000000ff0000720c */ /* 0x000fc60001724270 */
[----:B------:R-:W-:Y:S10]  /*2290*/  @!P0 BRA `(.L_x_34) ;  /* 0x0000002c00208947 */ /* 0x000ff40003800000 */
[----:B------:R-:W0:Y:S01]  /*22a0*/  LDC.64 R106, c[0x0][0x5b8] ;  /* 0x00016e00ff6a7b82 */ /* 0x000e220000000a00 */
[----:B------:R-:W-:-:S07]  /*22b0*/  ULDC.64 UR4, c[0x0][0x5c0] ;  /* 0x0001700000047ab9 */ /* 0x000fce0000000a00 */
[----:B------:R-:W1:Y:S08]  /*22c0*/  LDC.64 R108, c[0x0][0x5b0] ;  /* 0x00016c00ff6c7b82 */ /* 0x000e700000000a00 */
[----:B------:R-:W2:Y:S01]  /*22d0*/  LDC.64 R110, c[0x0][0x5a8] ;  /* 0x00016a00ff6e7b82 */ /* 0x000ea20000000a00 */
[-C--:B0-----:R-:W-:Y:S02]  /*22e0*/  IMAD R6, R9, R106.reuse, RZ ;  /* 0x0000006a09067224 */ /* 0x081fe400078e02ff */
[----:B------:R-:W-:-:S04]  /*22f0*/  IMAD.WIDE.U32 R4, R19, R106, R92 ;  /* 0x0000006a13047225 */ /* 0x000fc800078e005c */
[----:B------:R-:W-:Y:S01]  /*2300*/  IMAD R105, R19, R107, R6 ;  /* 0x0000006b13697224 */ /* 0x000fe200078e0206 */
[----:B------:R-:W-:Y:S01]  /*2310*/  IADD3 R6, P0, R12, R4, RZ ;  /* 0x000000040c067210 */ /* 0x000fe20007f1e0ff */
[----:B-1----:R-:W-:-:S03]  /*2320*/  IMAD R4, R21, R108, RZ ;  /* 0x0000006c15047224 */ /* 0x002fc600078e02ff */
[----:B------:R-:W-:Y:S01]  /*2330*/  IADD3.X R7, R13, R5, R105, P0, !PT ;  /* 0x000000050d077210 */ /* 0x000fe200007fe469 */
[C---:B------:R-:W-:Y:S02]  /*2340*/  IMAD R107, R20.reuse, R109, R4 ;  /* 0x0000006d146b7224 */ /* 0x040fe400078e0204 */
[----:B------:R-:W-:-:S04]  /*2350*/  IMAD.WIDE.U32 R4, R20, R108, R6 ;  /* 0x0000006c14047225 */ /* 0x000fc800078e0006 */
[----:B------:R-:W-:Y:S01]  /*2360*/  IMAD.IADD R5, R5, 0x1, R107 ;  /* 0x0000000105057824 */ /* 0x000fe200078e026b */
[----:B--2---:R-:W-:-:S04]  /*2370*/  LEA R10, P0, R4, R110, 0x1 ;  /* 0x0000006e040a7211 */ /* 0x004fc800078008ff */
[----:B------:R-:W-:-:S05]  /*2380*/  LEA.HI.X R11, R4, R111, R5, 0x1, P0 ;  /* 0x0000006f040b7211 */ /* 0x000fca00000f0c05 */
[----:B------:R-:W2:Y:S01]  /*2390*/  @P1 LDG.E.LTC128B.U16 R18, desc[UR36][R10.64] ;  /* 0x000000240a121981 */ /* 0x000ea2000c1e1520 */
[----:B------:R-:W-:Y:S01]  /*23a0*/  IMAD.WIDE.U32 R4, R20, R108, R12 ;  /* 0x0000006c14047225 */ /* 0x000fe200078e000c */
[----:B------:R-:W-:Y:S02]  /*23b0*/  BSSY B1, `(.L_x_35) ;  /* 0x0000015000017945 */ /* 0x000fe40003800000 */
[----:B------:R-:W-:-:S04]  /*23c0*/  IADD3 R14, P0, R92, R4, RZ ;  /* 0x000000045c0e7210 */ /* 0x000fc80007f1e0ff */
[----:B------:R-:W-:Y:S02]  /*23d0*/  IADD3.X R15, R93, R107, R5, P0, !PT ;  /* 0x0000006b5d0f7210 */ /* 0x000fe400007fe405 */
[----:B------:R-:W-:Y:S01]  /*23e0*/  LEA R8, P0, R104, UR4, 0x1 ;  /* 0x0000000468087c11 */ /* 0x000fe2000f8008ff */
[----:B------:R-:W-:-:S03]  /*23f0*/  IMAD.WIDE.U32 R14, R19, R106, R14 ;  /* 0x0000006a130e7225 */ /* 0x000fc600078e000e */
[----:B------:R-:W-:Y:S02]  /*2400*/  LEA.HI.X R9, R104, UR5, R113, 0x1, P0 ;  /* 0x0000000568097c11 */ /* 0x000fe400080f0c71 */
[----:B------:R-:W-:-:S04]  /*2410*/  ISETP.GT.AND P0, PT, R3, 0x1, PT ;  /* 0x000000010300780c */ /* 0x000fc80003f04270 */
[----:B------:R-:W-:Y:S01]  /*2420*/  ISETP.GT.AND P3, PT, R0, RZ, P0 ;  /* 0x000000ff0000720c */ /* 0x000fe20000764270 */
[----:B--2---:R-:W-:-:S04]  /*2430*/  IMAD.U32 R4, R18, 0x10000, RZ ;  /* 0x0001000012047824 */ /* 0x004fc800078e00ff */
[----:B------:R-:W-:Y:S01]  /*2440*/  FMUL R5, R4, R89 ;  /* 0x0000005904057220 */ /* 0x000fe20000400000 */
[----:B------:R-:W-:-:S03]  /*2450*/  LEA R4, P4, R14, R110, 0x1 ;  /* 0x0000006e0e047211 */ /* 0x000fc600078808ff */
[----:B------:R-:W-:-:S05]  /*2460*/  FFMA R5, R24, R88, R5 ;  /* 0x0000005818057223 */ /* 0x000fca0000000005 */
[----:B------:R-:W-:Y:S01]  /*2470*/  F2FP.BF16.F32.PACK_AB R10, RZ, R5 ;  /* 0x00000005ff0a723e */ /* 0x000fe200000010ff */
[----:B------:R-:W-:-:S03]  /*2480*/  IMAD.IADD R5, R105, 0x1, R15 ;  /* 0x0000000169057824 */ /* 0x000fc600078e020f */
[----:B------:R-:W-:Y:S01]  /*2490*/  PRMT R11, R10, 0x7610, R11 ;  /* 0x000076100a0b7816 */ /* 0x000fe2000000000b */
[----:B------:R-:W-:Y:S01]  /*24a0*/  IMAD.SHL.U32 R10, R108, 0x8, RZ ;  /* 0x000000086c0a7824 */ /* 0x000fe200078e00ff */
[----:B------:R-:W-:-:S03]  /*24b0*/  LEA.HI.X R5, R14, R111, R5, 0x1, P4 ;  /* 0x0000006f0e057211 */ /* 0x000fc600020f0c05 */
[----:B------:R0:W-:Y:S02]  /*24c0*/  @P1 STG.E.U16 desc[UR36][R8.64], R11 ;  /* 0x0000000b08001986 */ /* 0x0001e4000c101524 */
[----:B0-----:R-:W-:Y:S01]  /*24d0*/  SHF.L.U64.HI R11, R108, 0x3, R109 ;  /* 0x000000036c0b7819 */ /* 0x001fe2000001026d */
[----:B------:R-:W-:Y:S06]  /*24e0*/  @!P3 BRA `(.L_x_36) ;  /* 0x000000000004b947 */ /* 0x000fec0003800000 */
[----:B------:R0:W5:Y:S02]  /*24f0*/  LDG.E.LTC128B.U16 R18, desc[UR36][R4.64+0x2] ;  /* 0x0000022404127981 */ /* 0x000164000c1e1520 */
.L_x_36:
[----:B------:R-:W-:Y:S05]  /*2500*/  BSYNC B1 ;  /* 0x0000000000017941 */ /* 0x000fea0003800000 */
.L_x_35:
[----:B------:R-:W-:Y:S01]  /*2510*/  IMAD.WIDE.U32 R10, R20, R108, R10 ;  /* 0x0000006c140a7225 */ /* 0x000fe200078e000a */
[----:B------:R-:W-:-:S03]  /*2520*/  ISETP.GT.AND P2, PT, R0, 0x8, P2 ;  /* 0x000000080000780c */ /* 0x000fc60001744270 */
[----:B-----5:R-:W-:Y:S01]  /*2530*/  IMAD.U32 R14, R18, 0x10000, RZ ;  /* 0x00010000120e7824 */ /* 0x020fe200078e00ff */
[----:B------:R-:W-:Y:S01]  /*2540*/  IADD3 R6, P1, R6, R10, RZ ;  /* 0x0000000a06067210 */ /* 0x000fe20007f3e0ff */
[----:B------:R-:W-:Y:S02]  /*2550*/  IMAD.IADD R107, R107, 0x1, R11 ;  /* 0x000000016b6b7824 */ /* 0x000fe400078e020b */
[----:B------:R-:W-:Y:S02]  /*2560*/  FMUL R14, R14, R89 ;  /* 0x000000590e0e7220 */ /* 0x000fe40000400000 */
[----:B------:R-:W-:Y:S02]  /*2570*/  IMAD.X R7, R107, 0x1, R7, P1 ;  /* 0x000000016b077824 */ /* 0x000fe400008e0607 */
[----:B------:R-:W-:Y:S01]  /*2580*/  FFMA R25, R25, R88, R14 ;  /* 0x0000005819197223 */ /* 0x000fe2000000000e */
[----:B------:R-:W-:-:S04]  /*2590*/  LEA R14, P1, R6, R110, 0x1 ;  /* 0x0000006e060e7211 */ /* 0x000fc800078208ff */
[----:B------:R-:W-:Y:S01]  /*25a0*/  LEA.HI.X R15, R6, R111, R7, 0x1, P1 ;  /* 0x0000006f060f7211 */ /* 0x000fe200008f0c07 */
[----:B------:R-:W-:Y:S01]  /*25b0*/  @P3 IMAD.MOV.U32 R6, RZ, RZ, R8 ;  /* 0x000000ffff063224 */ /* 0x000fe200078e0008 */
[----:B------:R-:W-:Y:S01]  /*25c0*/  F2FP.BF16.F32.PACK_AB R25, RZ, R25 ;  /* 0x00000019ff19723e */ /* 0x000fe200000010ff */
[----:B------:R-:W-:-:S05]  /*25d0*/  @P3 IMAD.MOV.U32 R7, RZ, RZ, R9 ;  /* 0x000000ffff073224 */ /* 0x000fca00078e0009 */
[----:B------:R1:W-:Y:S04]  /*25e0*/  @P3 STG.E.U16 desc[UR36][R6.64+0x2], R25 ;  /* 0x0000021906003986 */ /* 0x0003e8000c101524 */
[----:B------:R-:W2:Y:S01]  /*25f0*/  @P2 LDG.E.LTC128B.U16 R18, desc[UR36][R14.64] ;  /* 0x000000240e122981 */ /* 0x000ea2000c1e1520 */
[----:B------:R-:W-:Y:S01]  /*2600*/  IADD3 R12, P1, P3, R92, R10, R12 ;  /* 0x0000000a5c0c7210 */ /* 0x000fe20007b3e00c */
[----:B------:R-:W-:Y:S01]  /*2610*/  BSSY B1, `(.L_x_37) ;  /* 0x0000011000017945 */ /* 0x000fe20003800000 */
[----:B------:R-:W-:Y:S02]  /*2620*/  ISETP.GT.AND P0, PT, R0, 0x8, P0 ;  /* 0x000000080000780c */ /* 0x000fe40000704270 */
[----:B------:R-:W-:-:S03]  /*2630*/  IADD3.X R13, R93, R107, R13, P1, P3 ;  /* 0x0000006b5d0d7210 */ /* 0x000fc60000fe640d */
[----:B------:R-:W-:Y:S01]  /*2640*/  IMAD.WIDE.U32 R12, R19, R106, R12 ;  /* 0x0000006a130c7225 */ /* 0x000fe200078e000c */
[----:B------:R-:W-:-:S03]  /*2650*/  SHF.L.U64.HI R19, R94, 0x1, R95 ;  /* 0x000000015e137819 */ /* 0x000fc6000001025f */
[----:B------:R-:W-:Y:S01]  /*2660*/  IMAD.IADD R13, R105, 0x1, R13 ;  /* 0x00000001690d7824 */ /* 0x000fe200078e020d */
[----:B-1----:R-:W-:-:S04]  /*2670*/  LEA R6, P3, R12, R110, 0x1 ;  /* 0x0000006e0c067211 */ /* 0x002fc800078608ff */
[----:B------:R-:W-:Y:S01]  /*2680*/  LEA.HI.X R7, R12, R111, R13, 0x1, P3 ;  /* 0x0000006f0c077211 */ /* 0x000fe200018f0c0d */
[----:B--2---:R-:W-:-:S04]  /*2690*/  IMAD.U32 R10, R18, 0x10000, RZ ;  /* 0x00010000120a7824 */ /* 0x004fc800078e00ff */
[----:B------:R-:W-:Y:S01]  /*26a0*/  FMUL R11, R10, R89 ;  /* 0x000000590a0b7220 */ /* 0x000fe20000400000 */
[----:B------:R-:W-:-:S03]  /*26b0*/  LEA R10, P1, R94, R8, 0x1 ;  /* 0x000000085e0a7211 */ /* 0x000fc600078208ff */
[----:B------:R-:W-:-:S05]  /*26c0*/  FFMA R11, R26, R88, R11 ;  /* 0x000000581a0b7223 */ /* 0x000fca000000000b */
[----:B------:R-:W-:Y:S01]  /*26d0*/  F2FP.BF16.F32.PACK_AB R14, RZ, R11 ;  /* 0x0000000bff0e723e */ /* 0x000fe200000010ff */
[----:B------:R-:W-:-:S05]  /*26e0*/  IMAD.X R11, R19, 0x1, R9, P1 ;  /* 0x00000001130b7824 */ /* 0x000fca00008e0609 */
[----:B------:R1:W-:Y:S01]  /*26f0*/  @P2 STG.E.U16 desc[UR36][R10.64], R14 ;  /* 0x0000000e0a002986 */ /* 0x0003e2000c101524 */
[----:B------:R-:W-:Y:S05]  /*2700*/  @!P0 BRA `(.L_x_38) ;  /* 0x0000000000048947 */ /* 0x000fea0003800000 */
[----:B------:R2:W5:Y:S02]  /*2710*/  LDG.E.LTC128B.U16 R18, desc[UR36][R6.64+0x2] ;  /* 0x0000022406127981 */ /* 0x000564000c1e1520 */
.L_x_38:
[----:B------:R-:W-:Y:S05]  /*2720*/  BSYNC B1 ;  /* 0x0000000000017941 */ /* 0x000fea0003800000 */
.L_x_37:
[----:B-----5:R-:W-:Y:S01]  /*2730*/  IMAD.U32 R12, R18, 0x10000, RZ ;  /* 0x00010000120c7824 */ /* 0x020fe200078e00ff */
[----:B------:R-:W-:Y:S01]  /*2740*/  ISETP.GT.AND P1, PT, R3, 0x8, PT ;  /* 0x000000080300780c */ /* 0x000fe20003f24270 */
[----:B------:R-:W-:Y:S02]  /*2750*/  BSSY B1, `(.L_x_39) ;  /* 0x0000008000017945 */ /* 0x000fe40003800000 */
[----:B------:R-:W-:Y:S01]  /*2760*/  FMUL R12, R12, R89 ;  /* 0x000000590c0c7220 */ /* 0x000fe20000400000 */
[----:B------:R-:W-:-:S03]  /*2770*/  ISETP.GT.AND P2, PT, R0, RZ, P1 ;  /* 0x000000ff0000720c */ /* 0x000fc60000f44270 */
[----:B------:R-:W-:-:S05]  /*2780*/  FFMA R12, R27, R88, R12 ;  /* 0x000000581b0c7223 */ /* 0x000fca000000000c */
[----:B------:R-:W-:-:S05]  /*2790*/  F2FP.BF16.F32.PACK_AB R12, RZ, R12 ;  /* 0x0000000cff0c723e */ /* 0x000fca00000010ff */
[----:B------:R3:W-:Y:S01]  /*27a0*/  @P0 STG.E.U16 desc[UR36][R10.64+0x2], R12 ;  /* 0x0000020c0a000986 */ /* 0x0007e2000c101524 */
[----:B------:R-:W-:Y:S05]  /*27b0*/  @!P2 BRA `(.L_x_40) ;  /* 0x000000000004a947 */ /* 0x000fea0003800000 */
[----:B------:R4:W5:Y:S02]  /*27c0*/  LDG.E.LTC128B.U16 R18, desc[UR36][R4.64+0x10] ;  /* 0x0000102404127981 */ /* 0x000964000c1e1520 */
.L_x_40:
[----:B------:R-:W-:Y:S05]  /*27d0*/  BSYNC B1 ;  /* 0x0000000000017941 */ /* 0x000fea0003800000 */
.L_x_39:
[----:B---3-5:R-:W-:Y:S01]  /*27e0*/  IMAD.U32 R12, R18, 0x10000, RZ ;  /* 0x00010000120c7824 */ /* 0x028fe200078e00ff */
        /* <DEDUP_REMOVED lines=9> */
.L_x_42:
[----:B------:R-:W-:Y:S05]  /*2880*/  BSYNC B1 ;  /* 0x0000000000017941 */ /* 0x000fea0003800000 */
.L_x_41:
[----:B-----5:R-:W-:Y:S01]  /*2890*/  IMAD.U32 R12, R18, 0x10000, RZ ;  /* 0x00010000120c7824 */ /* 0x020fe200078e00ff */
[----:B------:R-:W-:Y:S01]  /*28a0*/  ISETP.GT.AND P1, PT, R0, 0x8, P1 ;  /* 0x000000080000780c */ /* 0x000fe20000f24270 */
[----:B------:R-:W-:Y:S02]  /*28b0*/  BSSY B1, `(.L_x_43) ;  /* 0x0000007000017945 */ /* 0x000fe40003800000 */
[----:B------:R-:W-:-:S04]  /*28c0*/  FMUL R12, R12, R89 ;  /* 0x000000590c0c7220 */ /* 0x000fc80000400000 */
[----:B------:R-:W-:-:S05]  /*28d0*/  FFMA R12, R29, R88, R12 ;  /* 0x000000581d0c7223 */ /* 0x000fca000000000c */
[----:B------:R-:W-:-:S05]  /*28e0*/  F2FP.BF16.F32.PACK_AB R12, RZ, R12 ;  /* 0x0000000cff0c723e */ /* 0x000fca00000010ff */
[----:B------:R0:W-:Y:S01]  /*28f0*/  @P3 STG.E.U16 desc[UR36][R8.64+0x12], R12 ;  /* 0x0000120c08003986 */ /* 0x0001e2000c101524 */
[----:B------:R-:W-:Y:S05]  /*2900*/  @!P1 BRA `(.L_x_44) ;  /* 0x0000000000049947 */ /* 0x000fea0003800000 */
[----:B------:R0:W5:Y:S02]  /*2910*/  LDG.E.LTC128B.U16 R18, desc[UR36][R6.64+0x10] ;  /* 0x0000102406127981 */ /* 0x000164000c1e1520 */
.L_x_44:
[----:B------:R-:W-:Y:S05]  /*2920*/  BSYNC B1 ;  /* 0x0000000000017941 */ /* 0x000fea0003800000 */
.L_x_43:
[----:B0----5:R-:W-:Y:S01]  /*2930*/  IMAD.U32 R12, R18, 0x10000, RZ ;  /* 0x00010000120c7824 */ /* 0x021fe200078e00ff */
[----:B------:R-:W-:Y:S01]  /*2940*/  ISETP.GT.AND P0, PT, R0, 0x8, P0 ;  /* 0x000000080000780c */ /* 0x000fe20000704270 */
[----:B------:R-:W-:Y:S02]  /*2950*/  BSSY B1, `(.L_x_45) ;  /* 0x0000007000017945 */ /* 0x000fe40003800000 */
[----:B---3--:R-:W-:-:S04]  /*2960*/  FMUL R13, R12, R89 ;  /* 0x000000590c0d7220 */ /* 0x008fc80000400000 */
[----:B------:R-:W-:-:S05]  /*2970*/  FFMA R13, R30, R88, R13 ;  /* 0x000000581e0d7223 */ /* 0x000fca000000000d */
[----:B------:R-:W-:-:S05]  /*2980*/  F2FP.BF16.F32.PACK_AB R13, RZ, R13 ;  /* 0x0000000dff0d723e */ /* 0x000fca00000010ff */
[----:B------:R0:W-:Y:S01]  /*2990*/  @P1 STG.E.U16 desc[UR36][R10.64+0x10], R13 ;  /* 0x0000100d0a001986 */ /* 0x0001e2000c101524 */
[----:B------:R-:W-:Y:S05]  /*29a0*/  @!P0 BRA `(.L_x_46) ;  /* 0x0000000000048947 */ /* 0x000fea0003800000 */
[----:B------:R3:W5:Y:S02]  /*29b0*/  LDG.E.LTC128B.U16 R18, desc[UR36][R6.64+0x12] ;  /* 0x0000122406127981 */ /* 0x000764000c1e1520 */
.L_x_46:
[----:B------:R-:W-:Y:S05]  /*29c0*/  BSYNC B1 ;  /* 0x0000000000017941 */ /* 0x000fea0003800000 */
.L_x_45:
        /* <DEDUP_REMOVED lines=10> */
.L_x_48:
[----:B------:R-:W-:Y:S05]  /*2a70*/  BSYNC B1 ;  /* 0x0000000000017941 */ /* 0x000fea0003800000 */
.L_x_47:
[----:B0----5:R-:W-:Y:S01]  /*2a80*/  IMAD.U32 R12, R18, 0x10000, RZ ;  /* 0x00010000120c7824 */ /* 0x021fe200078e00ff */
        /* <DEDUP_REMOVED lines=9> */
.L_x_50:
[----:B------:R-:W-:Y:S05]  /*2b20*/  BSYNC B1 ;  /* 0x0000000000017941 */ /* 0x000fea0003800000 */
.L_x_49:
        /* <DEDUP_REMOVED lines=9> */
.L_x_52:
[----:B------:R-:W-:Y:S05]  /*2bc0*/  BSYNC B1 ;  /* 0x0000000000017941 */ /* 0x000fea0003800000 */
.L_x_51:
[----:B0----5:R-:W-:Y:S01]  /*2bd0*/  IMAD.U32 R12, R18, 0x10000, RZ ;  /* 0x00010000120c7824 */ /* 0x021fe200078e00ff */
        /* <DEDUP_REMOVED lines=8> */
.L_x_54:
[----:B------:R-:W-:Y:S05]  /*2c60*/  BSYNC B1 ;  /* 0x0000000000017941 */ /* 0x000fea0003800000 */
.L_x_53:
        /* <DEDUP_REMOVED lines=10> */
.L_x_56:
[----:B------:R-:W-:Y:S05]  /*2d10*/  BSYNC B1 ;  /* 0x0000000000017941 */ /* 0x000fea0003800000 */
.L_x_55:
        /* <DEDUP_REMOVED lines=10> */
.L_x_58:
[----:B------:R-:W-:Y:S05]  /*2dc0*/  BSYNC B1 ;  /* 0x0000000000017941 */ /* 0x000fea0003800000 */
.L_x_57:
        /* <DEDUP_REMOVED lines=9> */
.L_x_60:
[----:B------:R-:W-:Y:S05]  /*2e60*/  BSYNC B1 ;  /* 0x0000000000017941 */ /* 0x000fea0003800000 */
.L_x_59:
        /* <DEDUP_REMOVED lines=9> */
.L_x_62:
[----:B------:R-:W-:Y:S05]  /*2f00*/  BSYNC B1 ;  /* 0x0000000000017941 */ /* 0x000fea0003800000 */
.L_x_61:
        /* <DEDUP_REMOVED lines=10> */
.L_x_64:
[----:B------:R-:W-:Y:S05]  /*2fb0*/  BSYNC B1 ;  /* 0x0000000000017941 */ /* 0x000fea0003800000 */
.L_x_63:
        /* <DEDUP_REMOVED lines=10> */
.L_x_66:
[----:B------:R-:W-:Y:S05]  /*3060*/  BSYNC B1 ;  /* 0x0000000000017941 */ /* 0x000fea0003800000 */
.L_x_65:
        /* <DEDUP_REMOVED lines=9> */
.L_x_68:
[----:B------:R-:W-:Y:S05]  /*3100*/  BSYNC B1 ;  /* 0x0000000000017941 */ /* 0x000fea0003800000 */
.L_x_67:
        /* <DEDUP_REMOVED lines=9> */
.L_x_70:
[----:B------:R-:W-:Y:S05]  /*31a0*/  BSYNC B1 ;  /* 0x0000000000017941 */ /* 0x000fea0003800000 */
.L_x_69:
        /* <DEDUP_REMOVED lines=10> */
.L_x_72:
[----:B------:R-:W-:Y:S05]  /*3250*/  BSYNC B1 ;  /* 0x0000000000017941 */ /* 0x000fea0003800000 */
.L_x_71:
        /* <DEDUP_REMOVED lines=10> */
.L_x_74:
[----:B------:R-:W-:Y:S05]  /*3300*/  BSYNC B1 ;  /* 0x0000000000017941 */ /* 0x000fea0003800000 */
.L_x_73:
        /* <DEDUP_REMOVED lines=9> */
.L_x_76:
[----:B------:R-:W-:Y:S05]  /*33a0*/  BSYNC B1 ;  /* 0x0000000000017941 */ /* 0x000fea0003800000 */
.L_x_75:
        /* <DEDUP_REMOVED lines=9> */
.L_x_78:
[----:B------:R-:W-:Y:S05]  /*3440*/  BSYNC B1 ;  /* 0x0000000000017941 */ /* 0x000fea0003800000 */
.L_x_77:
        /* <DEDUP_REMOVED lines=10> */
.L_x_80:
[----:B------:R-:W-:Y:S05]  /*34f0*/  BSYNC B1 ;  /* 0x0000000000017941 */ /* 0x000fea0003800000 */
.L_x_79:
        /* <DEDUP_REMOVED lines=10> */
.L_x_82:
[----:B------:R-:W-:Y:S05]  /*35a0*/  BSYNC B1 ;  /* 0x0000000000017941 */ /* 0x000fea0003800000 */
.L_x_81:
        /* <DEDUP_REMOVED lines=9> */
.L_x_84:
[----:B------:R-:W-:Y:S05]  /*3640*/  BSYNC B1 ;  /* 0x0000000000017941 */ /* 0x000fea0003800000 */
.L_x_83:
        /* <DEDUP_REMOVED lines=9> */
.L_x_86:
[----:B------:R-:W-:Y:S05]  /*36e0*/  BSYNC B1 ;  /* 0x0000000000017941 */ /* 0x000fea0003800000 */
.L_x_85:
        /* <DEDUP_REMOVED lines=10> */
.L_x_88:
[----:B------:R-:W-:Y:S05]  /*3790*/  BSYNC B1 ;  /* 0x0000000000017941 */ /* 0x000fea0003800000 */
.L_x_87:
        /* <DEDUP_REMOVED lines=10> */
.L_x_90:
[----:B------:R-:W-:Y:S05]  /*3840*/  BSYNC B1 ;  /* 0x0000000000017941 */ /* 0x000fea0003800000 */
.L_x_89:
        /* <DEDUP_REMOVED lines=9> */
.L_x_92:
[----:B------:R-:W-:Y:S05]  /*38e0*/  BSYNC B1 ;  /* 0x0000000000017941 */ /* 0x000fea0003800000 */
.L_x_91:
        /* <DEDUP_REMOVED lines=9> */
.L_x_94:
[----:B------:R-:W-:Y:S05]  /*3980*/  BSYNC B1 ;  /* 0x0000000000017941 */ /* 0x000fea0003800000 */
.L_x_93:
        /* <DEDUP_REMOVED lines=10> */
.L_x_96:
[----:B------:R-:W-:Y:S05]  /*3a30*/  BSYNC B1 ;  /* 0x0000000000017941 */ /* 0x000fea0003800000 */
.L_x_95:
        /* <DEDUP_REMOVED lines=10> */
.L_x_98:
[----:B------:R-:W-:Y:S05]  /*3ae0*/  BSYNC B1 ;  /* 0x0000000000017941 */ /* 0x000fea0003800000 */
.L_x_97:
        /* <DEDUP_REMOVED lines=9> */
.L_x_100:
[----:B------:R-:W-:Y:S05]  /*3b80*/  BSYNC B1 ;  /* 0x0000000000017941 */ /* 0x000fea0003800000 */
.L_x_99:
        /* <DEDUP_REMOVED lines=9> */
.L_x_102:
[----:B------:R-:W-:Y:S05]  /*3c20*/  BSYNC B1 ;  /* 0x0000000000017941 */ /* 0x000fea0003800000 */
.L_x_101:
        /* <DEDUP_REMOVED lines=10> */
.L_x_104:
[----:B------:R-:W-:Y:S05]  /*3cd0*/  BSYNC B1 ;  /* 0x0000000000017941 */ /* 0x000fea0003800000 */
.L_x_103:
        /* <DEDUP_REMOVED lines=10> */
.L_x_106:
[----:B------:R-:W-:Y:S05]  /*3d80*/  BSYNC B1 ;  /* 0x0000000000017941 */ /* 0x000fea0003800000 */
.L_x_105:
        /* <DEDUP_REMOVED lines=9> */
.L_x_108:
[----:B------:R-:W-:Y:S05]  /*3e20*/  BSYNC B1 ;  /* 0x0000000000017941 */ /* 0x000fea0003800000 */
.L_x_107:
        /* <DEDUP_REMOVED lines=9> */
.L_x_110:
[----:B------:R-:W-:Y:S05]  /*3ec0*/  BSYNC B1 ;  /* 0x0000000000017941 */ /* 0x000fea0003800000 */
.L_x_109:
        /* <DEDUP_REMOVED lines=10> */
.L_x_112:
[----:B------:R-:W-:Y:S05]  /*3f70*/  BSYNC B1 ;  /* 0x0000000000017941 */ /* 0x000fea0003800000 */
.L_x_111:
        /* <DEDUP_REMOVED lines=10> */
.L_x_114:
[----:B------:R-:W-:Y:S05]  /*4020*/  BSYNC B1 ;  /* 0x0000000000017941 */ /* 0x000fea0003800000 */
.L_x_113:
        /* <DEDUP_REMOVED lines=9> */
.L_x_116:
[----:B------:R-:W-:Y:S05]  /*40c0*/  BSYNC B1 ;  /* 0x0000000000017941 */ /* 0x000fea0003800000 */
.L_x_115:
        /* <DEDUP_REMOVED lines=9> */
.L_x_118:
[----:B------:R-:W-:Y:S05]  /*4160*/  BSYNC B1 ;  /* 0x0000000000017941 */ /* 0x000fea0003800000 */
.L_x_117:
        /* <DEDUP_REMOVED lines=10> */
.L_x_120:
[----:B------:R-:W-:Y:S05]  /*4210*/  BSYNC B1 ;  /* 0x0000000000017941 */ /* 0x000fea0003800000 */
.L_x_119:
        /* <DEDUP_REMOVED lines=10> */
.L_x_122:
[----:B------:R-:W-:Y:S05]  /*42c0*/  BSYNC B1 ;  /* 0x0000000000017941 */ /* 0x000fea0003800000 */
.L_x_121:
        /* <DEDUP_REMOVED lines=9> */
.L_x_124:
[----:B------:R-:W-:Y:S05]  /*4360*/  BSYNC B1 ;  /* 0x0000000000017941 */ /* 0x000fea0003800000 */
.L_x_123:
        /* <DEDUP_REMOVED lines=9> */
.L_x_126:
[----:B------:R-:W-:Y:S05]  /*4400*/  BSYNC B1 ;  /* 0x0000000000017941 */ /* 0x000fea0003800000 */
.L_x_125:
        /* <DEDUP_REMOVED lines=10> */
.L_x_128:
[----:B------:R-:W-:Y:S05]  /*44b0*/  BSYNC B1 ;  /* 0x0000000000017941 */ /* 0x000fea0003800000 */
.L_x_127:
        /* <DEDUP_REMOVED lines=10> */
.L_x_130:
[----:B------:R-:W-:Y:S05]  /*4560*/  BSYNC B1 ;  /* 0x0000000000017941 */ /* 0x000fea0003800000 */
.L_x_129:
        /* <DEDUP_REMOVED lines=9> */
.L_x_132:
[----:B------:R-:W-:Y:S05]  /*4600*/  BSYNC B1 ;  /* 0x0000000000017941 */ /* 0x000fea0003800000 */
.L_x_131:
        /* <DEDUP_REMOVED lines=9> */
.L_x_134:
[----:B------:R-:W-:Y:S05]  /*46a0*/  BSYNC B1 ;  /* 0x0000000000017941 */ /* 0x000fea0003800000 */
.L_x_133:
        /* <DEDUP_REMOVED lines=10> */
.L_x_136:
[----:B------:R-:W-:Y:S05]  /*4750*/  BSYNC B1 ;  /* 0x0000000000017941 */ /* 0x000fea0003800000 */
.L_x_135:
        /* <DEDUP_REMOVED lines=10> */
.L_x_138:
[----:B------:R-:W-:Y:S05]  /*4800*/  BSYNC B1 ;  /* 0x0000000000017941 */ /* 0x000fea0003800000 */
.L_x_137:
        /* <DEDUP_REMOVED lines=9> */
.L_x_140:
[----:B------:R-:W-:Y:S05]  /*48a0*/  BSYNC B1 ;  /* 0x0000000000017941 */ /* 0x000fea0003800000 */
.L_x_139:
        /* <DEDUP_REMOVED lines=9> */
.L_x_142:
[----:B------:R-:W-:Y:S05]  /*4940*/  BSYNC B1 ;  /* 0x0000000000017941 */ /* 0x000fea0003800000 */
.L_x_141:
        /* <DEDUP_REMOVED lines=10> */
.L_x_144:
[----:B------:R-:W-:Y:S05]  /*49f0*/  BSYNC B1 ;  /* 0x0000000000017941 */ /* 0x000fea0003800000 */
.L_x_143:
        /* <DEDUP_REMOVED lines=10> */
.L_x_146:
[----:B------:R-:W-:Y:S05]  /*4aa0*/  BSYNC B1 ;  /* 0x0000000000017941 */ /* 0x000fea0003800000 */
.L_x_145:
        /* <DEDUP_REMOVED lines=9> */
.L_x_148:
[----:B------:R-:W-:Y:S05]  /*4b40*/  BSYNC B1 ;  /* 0x0000000000017941 */ /* 0x000fea0003800000 */
.L_x_147:
        /* <DEDUP_REMOVED lines=9> */
.L_x_150:
[----:B------:R-:W-:Y:S05]  /*4be0*/  BSYNC B1 ;  /* 0x0000000000017941 */ /* 0x000fea0003800000 */
.L_x_149:
        /* <DEDUP_REMOVED lines=10> */
.L_x_152:
[----:B------:R-:W-:Y:S05]  /*4c90*/  BSYNC B1 ;  /* 0x0000000000017941 */ /* 0x000fea0003800000 */
.L_x_151:
        /* <DEDUP_REMOVED lines=10> */
.L_x_154:
[----:B------:R-:W-:Y:S05]  /*4d40*/  BSYNC B1 ;  /* 0x0000000000017941 */ /* 0x000fea0003800000 */
.L_x_153:
[----:B0---45:R-:W-:Y:S01]  /*4d50*/  IMAD.U32 R4, R18, 0x10000, RZ ;  /* 0x0001000012047824 */ /* 0x031fe200078e00ff */
        /* <DEDUP_REMOVED lines=8> */
.L_x_156:
[----:B------:R-:W-:Y:S05]  /*4de0*/  BSYNC B1 ;  /* 0x0000000000017941 */ /* 0x000fea0003800000 */
.L_x_155:
[----:B0----5:R-:W-:Y:S01]  /*4df0*/  IMAD.U32 R4, R18, 0x10000, RZ ;  /* 0x0001000012047824 */ /* 0x021fe200078e00ff */
[----:B------:R-:W-:Y:S01]  /*4e00*/  ISETP.GT.AND P0, PT, R0, 0x8, P0 ;  /* 0x000000080000780c */ /* 0x000fe20000704270 */
[----:B------:R-:W-:Y:S01]  /*4e10*/  @P1 IMAD.MOV.U32 R5, RZ, RZ, R11 ;  /* 0x000000ffff051224 */ /* 0x000fe200078e000b */
[----:B------:R-:W-:Y:S01]  /*4e20*/  BSSY B1, `(.L_x_157) ;  /* 0x0000008000017945 */ /* 0x000fe20003800000 */
[----:B------:R-:W-:Y:S01]  /*4e30*/  FMUL R3, R4, R89 ;  /* 0x0000005904037220 */ /* 0x000fe20000400000 */
[----:B------:R-:W-:-:S03]  /*4e40*/  @P1 IMAD.MOV.U32 R4, RZ, RZ, R10 ;  /* 0x000000ffff041224 */ /* 0x000fc600078e000a */
[----:B------:R-:W-:-:S05]  /*4e50*/  FFMA R3, R86, R88, R3 ;  /* 0x0000005856037223 */ /* 0x000fca0000000003 */
[----:B------:R-:W-:-:S05]  /*4e60*/  F2FP.BF16.F32.PACK_AB R3, RZ, R3 ;  /* 0x00000003ff03723e */ /* 0x000fca00000010ff */
[----:B------:R0:W-:Y:S01]  /*4e70*/  @P1 STG.E.U16 desc[UR36][R4.64+0xf0], R3 ;  /* 0x0000f00304001986 */ /* 0x0001e2000c101524 */
[----:B------:R-:W-:Y:S05]  /*4e80*/  @!P0 BRA `(.L_x_158) ;  /* 0x0000000000048947 */ /* 0x000fea0003800000 */
[----:B------:R0:W5:Y:S02]  /*4e90*/  LDG.E.LTC128B.U16 R18, desc[UR36][R6.64+0xf2] ;  /* 0x0000f22406127981 */ /* 0x000164000c1e1520 */
.L_x_158:
[----:B------:R-:W-:Y:S05]  /*4ea0*/  BSYNC B1 ;  /* 0x0000000000017941 */ /* 0x000fea0003800000 */
.L_x_157:
[----:B------:R-:W-:Y:S05]  /*4eb0*/  @!P0 BRA `(.L_x_159) ;  /* 0x0000001000b08947 */ /* 0x000fea0003800000 */
[----:B-----5:R-:W-:-:S04]  /*4ec0*/  IMAD.U32 R18, R18, 0x10000, RZ ;  /* 0x0001000012127824 */ /* 0x020fc800078e00ff */
[----:B------:R-:W-:-:S04]  /*4ed0*/  FMUL R18, R18, R89 ;  /* 0x0000005912127220 */ /* 0x000fc80000400000 */
[----:B------:R-:W-:-:S05]  /*4ee0*/  FFMA R18, R87, R88, R18 ;  /* 0x0000005857127223 */ /* 0x000fca0000000012 */
[----:B------:R-:W-:-:S05]  /*4ef0*/  F2FP.BF16.F32.PACK_AB R18, RZ, R18 ;  /* 0x00000012ff12723e */ /* 0x000fca00000010ff */
[----:B------:R0:W-:Y:S01]  /*4f00*/  STG.E.U16 desc[UR36][R10.64+0xf2], R18 ;  /* 0x0000f2120a007986 */ /* 0x0001e2000c101524 */
[----:B------:R-:W-:Y:S05]  /*4f10*/  BRA `(.L_x_159) ;  /* 0x0000001000987947 */ /* 0x000fea0003800000 */
.L_x_34:
[----:B------:R-:W-:Y:S01]  /*4f20*/  ISETP.GT.AND P3, PT, R3, 0x1, PT ;  /* 0x000000010300780c */ /* 0x000fe20003f64270 */
[----:B------:R-:W-:Y:S01]  /*4f30*/  ULDC.64 UR4, c[0x0][0x5c0] ;  /* 0x0001700000047ab9 */ /* 0x000fe20000000a00 */
[-C--:B------:R-:W-:Y:S01]  /*4f40*/  FMUL R24, R24, R88.reuse ;  /* 0x0000005818187220 */ /* 0x080fe20000400000 */
[----:B------:R-:W-:Y:S01]  /*4f50*/  LEA R4, P4, R104, UR4, 0x1 ;  /* 0x0000000468047c11 */ /* 0x000fe2000f8808ff */
[-C--:B------:R-:W-:Y:S01]  /*4f60*/  FMUL R25, R25, R88.reuse ;  /* 0x0000005819197220 */ /* 0x080fe20000400000 */
[----:B------:R-:W-:Y:S01]  /*4f70*/  ISETP.GT.AND P0, PT, R0, RZ, P3 ;  /* 0x000000ff0000720c */ /* 0x000fe20001f04270 */
[----:B------:R-:W-:Y:S01]  /*4f80*/  FMUL R26, R26, R88 ;  /* 0x000000581a1a7220 */ /* 0x000fe20000400000 */
[----:B------:R-:W-:Y:S01]  /*4f90*/  F2FP.BF16.F32.PACK_AB R24, RZ, R24 ;  /* 0x00000018ff18723e */ /* 0x000fe200000010ff */
[-C--:B------:R-:W-:Y:S01]  /*4fa0*/  FMUL R27, R27, R88.reuse ;  /* 0x000000581b1b7220 */ /* 0x080fe20000400000 */
[----:B------:R-:W-:Y:S01]  /*4fb0*/  LEA.HI.X R5, R104, UR5, R113, 0x1, P4 ;  /* 0x0000000568057c11 */ /* 0x000fe2000a0f0c71 */
[-C--:B------:R-:W-:Y:S01]  /*4fc0*/  FMUL R28, R28, R88.reuse ;  /* 0x000000581c1c7220 */ /* 0x080fe20000400000 */
[----:B------:R-:W-:Y:S01]  /*4fd0*/  F2FP.BF16.F32.PACK_AB R25, RZ, R25 ;  /* 0x00000019ff19723e */ /* 0x000fe200000010ff */
[-C--:B------:R-:W-:Y:S01]  /*4fe0*/  FMUL R29, R29, R88.reuse ;  /* 0x000000581d1d7220 */ /* 0x080fe20000400000 */
[----:B------:R-:W-:Y:S01]  /*4ff0*/  ISETP.GT.AND P2, PT, R0, 0x8, P2 ;  /* 0x000000080000780c */ /* 0x000fe20001744270 */
[----:B------:R-:W-:Y:S01]  /*5000*/  @P1 STG.E.U16 desc[UR36][R4.64], R24 ;  /* 0x0000001804001986 */ /* 0x000fe2000c101524 */
[----:B------:R-:W-:Y:S01]  /*5010*/  ISETP.GT.AND P1, PT, R3, 0x8, PT ;  /* 0x000000080300780c */ /* 0x000fe20003f24270 */
[----:B------:R-:W-:Y:S01]  /*5020*/  FMUL R30, R30, R88 ;  /* 0x000000581e1e7220 */ /* 0x000fe20000400000 */
[C---:B------:R-:W-:Y:S01]  /*5030*/  SHF.L.U64.HI R7, R94.reuse, 0x1, R95 ;  /* 0x000000015e077819 */ /* 0x040fe2000001025f */
[----:B------:R-:W-:Y:S01]  /*5040*/  @P0 STG.E.U16 desc[UR36][R4.64+0x2], R25 ;  /* 0x0000021904000986 */ /* 0x000fe2000c101524 */
[----:B------:R-:W-:Y:S01]  /*5050*/  LEA R6, P5, R94, R4, 0x1 ;  /* 0x000000045e067211 */ /* 0x000fe200078a08ff */
[-C--:B------:R-:W-:Y:S01]  /*5060*/  FMUL R31, R31, R88.reuse ;  /* 0x000000581f1f7220 */ /* 0x080fe20000400000 */
[----:B------:R-:W-:Y:S01]  /*5070*/  ISETP.GT.AND P3, PT, R0, 0x8, P3 ;  /* 0x000000080000780c */ /* 0x000fe20001f64270 */
[-C--:B------:R-:W-:Y:S01]  /*5080*/  FMUL R32, R32, R88.reuse ;  /* 0x0000005820207220 */ /* 0x080fe20000400000 */
[----:B------:R-:W-:Y:S01]  /*5090*/  ISETP.GT.AND P0, PT, R3, 0x9, PT ;  /* 0x000000090300780c */ /* 0x000fe20003f04270 */
[----:B------:R-:W-:Y:S01]  /*50a0*/  IMAD.X R7, R7, 0x1, R5, P5 ;  /* 0x0000000107077824 */ /* 0x000fe200028e0605 */
[----:B------:R-:W-:Y:S01]  /*50b0*/  ISETP.GT.AND P4, PT, R0, RZ, P1 ;  /* 0x000000ff0000720c */ /* 0x000fe20000f84270 */
[----:B------:R-:W-:Y:S01]  /*50c0*/  FMUL R33, R33, R88 ;  /* 0x0000005821217220 */ /* 0x000fe20000400000 */
[----:B------:R-:W-:Y:S01]  /*50d0*/  F2FP.BF16.F32.PACK_AB R26, RZ, R26 ;  /* 0x0000001aff1a723e */ /* 0x000fe200000010ff */
[-C--:B------:R-:W-:Y:S01]  /*50e0*/  FMUL R34, R34, R88.reuse ;  /* 0x0000005822227220 */ /* 0x080fe20000400000 */
[----:B------:R-:W-:Y:S01]  /*50f0*/  ISETP.GT.AND P5, PT, R0, RZ, P0 ;  /* 0x000000ff0000720c */ /* 0x000fe200007a4270 */
[----:B------:R-:W-:Y:S01]  /*5100*/  FMUL R35, R35, R88 ;  /* 0x0000005823237220 */ /* 0x000fe20000400000 */
[----:B------:R-:W-:Y:S01]  /*5110*/  F2FP.BF16.F32.PACK_AB R27, RZ, R27 ;  /* 0x0000001bff1b723e */ /* 0x000fe200000010ff */
[----:B------:R-:W-:Y:S01]  /*5120*/  @P2 STG.E.U16 desc[UR36][R6.64], R26 ;  /* 0x0000001a06002986 */ /* 0x000fe2000c101524 */
[----:B------:R-:W-:Y:S01]  /*5130*/  F2FP.BF16.F32.PACK_AB R28, RZ, R28 ;  /* 0x0000001cff1c723e */ /* 0x000fe200000010ff */
[-C--:B------:R-:W-:Y:S01]  /*5140*/  FMUL R36, R36, R88.reuse ;  /* 0x0000005824247220 */ /* 0x080fe20000400000 */
[C---:B------:R-:W-:Y:S01]  /*5150*/  ISETP.GT.AND P2, PT, R0.reuse, 0x8, P1 ;  /* 0x000000080000780c */ /* 0x040fe20000f44270 */
[----:B------:R-:W-:Y:S01]  /*5160*/  @P3 STG.E.U16 desc[UR36][R6.64+0x2], R27 ;  /* 0x0000021b06003986 */ /* 0x000fe2000c101524 */
[----:B------:R-:W-:Y:S01]  /*5170*/  ISETP.GT.AND P1, PT, R3, 0x10, PT ;  /* 0x000000100300780c */ /* 0x000fe20003f24270 */
[-C--:B------:R-:W-:Y:S01]  /*5180*/  FMUL R37, R37, R88.reuse ;  /* 0x0000005825257220 */ /* 0x080fe20000400000 */
[----:B------:R-:W-:Y:S01]  /*5190*/  F2FP.BF16.F32.PACK_AB R29, RZ, R29 ;  /* 0x0000001dff1d723e */ /* 0x000fe200000010ff */
[----:B------:R-:W-:Y:S01]  /*51a0*/  @P4 STG.E.U16 desc[UR36][R4.64+0x10], R28 ;  /* 0x0000101c04004986 */ /* 0x000fe2000c101524 */
[----:B------:R-:W-:Y:S01]  /*51b0*/  ISETP.GT.AND P3, PT, R0, 0x8, P0 ;  /* 0x000000080000780c */ /* 0x000fe20000764270 */
[-C--:B------:R-:W-:Y:S01]  /*51c0*/  FMUL R38, R38, R88.reuse ;  /* 0x0000005826267220 */ /* 0x080fe20000400000 */
[----:B------:R-:W-:Y:S01]  /*51d0*/  ISETP.GT.AND P0, PT, R3, 0x11, PT ;  /* 0x000000110300780c */ /* 0x000fe20003f04270 */
[----:B------:R-:W-:Y:S01]  /*51e0*/  @P5 STG.E.U16 desc[UR36][R4.64+0x12], R29 ;  /* 0x0000121d04005986 */ /* 0x000fe2000c101524 */
        /* <DEDUP_REMOVED lines=162> */
[----:B------:R-:W-:-:S02]  /*5c10*/  F2FP.BF16.F32.PACK_AB R62, RZ, R62 ;  /* 0x0000003eff3e723e */ /* 0x000fc400000010ff */
[C---:B------:R-:W-:Y:S02]  /*5c20*/  ISETP.GT.AND P5, PT, R0.reuse, RZ, P0 ;  /* 0x000000ff0000720c */ /* 0x040fe400007a4270 */
[----:B------:R-:W-:Y:S01]  /*5c30*/  F2FP.BF16.F32.PACK_AB R63, RZ, R63 ;  /* 0x0000003fff3f723e */ /* 0x000fe200000010ff */
[----:B------:R-:W-:Y:S01]  /*5c40*/  @P2 STG.E.U16 desc[UR36][R6.64+0x90], R62 ;  /* 0x0000903e06002986 */ /* 0x000fe2000c101524 */
[----:B------:R-:W-:Y:S02]  /*5c50*/  F2FP.BF16.F32.PACK_AB R64, RZ, R64 ;  /* 0x00000040ff40723e */ /* 0x000fe400000010ff */
[C---:B------:R-:W-:Y:S01]  /*5c60*/  ISETP.GT.AND P2, PT, R0.reuse, 0x8, P1 ;  /* 0x000000080000780c */ /* 0x040fe20000f44270 */
[----:B------:R-:W-:Y:S01]  /*5c70*/  @P3 STG.E.U16 desc[UR36][R6.64+0x92], R63 ;  /* 0x0000923f06003986 */ /* 0x000fe2000c101524 */
[----:B------:R-:W-:Y:S02]  /*5c80*/  ISETP.GT.AND P1, PT, R3, 0x58, PT ;  /* 0x000000580300780c */ /* 0x000fe40003f24270 */
[----:B------:R-:W-:Y:S01]  /*5c90*/  F2FP.BF16.F32.PACK_AB R65, RZ, R65 ;  /* 0x00000041ff41723e */ /* 0x000fe200000010ff */
[----:B------:R-:W-:Y:S01]  /*5ca0*/  @P4 STG.E.U16 desc[UR36][R4.64+0xa0], R64 ;  /* 0x0000a04004004986 */ /* 0x000fe2000c101524 */
[----:B------:R-:W-:-:S02]  /*5cb0*/  ISETP.GT.AND P3, PT, R0, 0x8, P0 ;  /* 0x000000080000780c */ /* 0x000fc40000764270 */
[----:B------:R-:W-:Y:S01]  /*5cc0*/  ISETP.GT.AND P0, PT, R3, 0x59, PT ;  /* 0x000000590300780c */ /* 0x000fe20003f04270 */
[----:B------:R-:W-:Y:S01]  /*5cd0*/  @P5 STG.E.U16 desc[UR36][R4.64+0xa2], R65 ;  /* 0x0000a24104005986 */ /* 0x000fe2000c101524 */
[C---:B------:R-:W-:Y:S02]  /*5ce0*/  ISETP.GT.AND P4, PT, R0.reuse, RZ, P1 ;  /* 0x000000ff0000720c */ /* 0x040fe40000f84270 */
[----:B------:R-:W-:Y:S02]  /*5cf0*/  F2FP.BF16.F32.PACK_AB R66, RZ, R66 ;  /* 0x00000042ff42723e */ /* 0x000fe400000010ff */
[----:B------:R-:W-:Y:S02]  /*5d00*/  ISETP.GT.AND P5, PT, R0, RZ, P0 ;  /* 0x000000ff0000720c */ /* 0x000fe400007a4270 */
[----:B------:R-:W-:Y:S01]  /*5d10*/  F2FP.BF16.F32.PACK_AB R67, RZ, R67 ;  /* 0x00000043ff43723e */ /* 0x000fe200000010ff */
[----:B------:R-:W-:Y:S01]  /*5d20*/  @P2 STG.E.U16 desc[UR36][R6.64+0xa0], R66 ;  /* 0x0000a04206002986 */ /* 0x000fe2000c101524 */
[----:B------:R-:W-:-:S02]  /*5d30*/  F2FP.BF16.F32.PACK_AB R68, RZ, R68 ;  /* 0x00000044ff44723e */ /* 0x000fc400000010ff */
[C---:B------:R-:W-:Y:S01]  /*5d40*/  ISETP.GT.AND P2, PT, R0.reuse, 0x8, P1 ;  /* 0x000000080000780c */ /* 0x040fe20000f44270 */
[----:B------:R-:W-:Y:S01]  /*5d50*/  @P3 STG.E.U16 desc[UR36][R6.64+0xa2], R67 ;  /* 0x0000a24306003986 */ /* 0x000fe2000c101524 */
[C---:B------:R-:W-:Y:S02]  /*5d60*/  ISETP.GT.AND P1, PT, R3.reuse, 0x60, PT ;  /* 0x000000600300780c */ /* 0x040fe40003f24270 */
[----:B------:R-:W-:Y:S01]  /*5d70*/  F2FP.BF16.F32.PACK_AB R69, RZ, R69 ;  /* 0x00000045ff45723e */ /* 0x000fe200000010ff */
[----:B------:R-:W-:Y:S01]  /*5d80*/  @P4 STG.E.U16 desc[UR36][R4.64+0xb0], R68 ;  /* 0x0000b04404004986 */ /* 0x000fe2000c101524 */
[C---:B------:R-:W-:Y:S02]  /*5d90*/  ISETP.GT.AND P3, PT, R0.reuse, 0x8, P0 ;  /* 0x000000080000780c */ /* 0x040fe40000764270 */
[----:B------:R-:W-:Y:S01]  /*5da0*/  ISETP.GT.AND P0, PT, R3, 0x61, PT ;  /* 0x000000610300780c */ /* 0x000fe20003f04270 */
[----:B------:R-:W-:Y:S01]  /*5db0*/  @P5 STG.E.U16 desc[UR36][R4.64+0xb2], R69 ;  /* 0x0000b24504005986 */ /* 0x000fe2000c101524 */
[----:B------:R-:W-:-:S02]  /*5dc0*/  ISETP.GT.AND P4, PT, R0, RZ, P1 ;  /* 0x000000ff0000720c */ /* 0x000fc40000f84270 */
[C---:B------:R-:W-:Y:S02]  /*5dd0*/  ISETP.GT.AND P5, PT, R0.reuse, RZ, P0 ;  /* 0x000000ff0000720c */ /* 0x040fe400007a4270 */
[----:B------:R-:W-:Y:S02]  /*5de0*/  F2FP.BF16.F32.PACK_AB R70, RZ, R70 ;  /* 0x00000046ff46723e */ /* 0x000fe400000010ff */
[----:B------:R-:W-:Y:S02]  /*5df0*/  F2FP.BF16.F32.PACK_AB R71, RZ, R71 ;  /* 0x00000047ff47723e */ /* 0x000fe400000010ff */
[----:B------:R-:W-:Y:S01]  /*5e00*/  F2FP.BF16.F32.PACK_AB R72, RZ, R72 ;  /* 0x00000048ff48723e */ /* 0x000fe200000010ff */
[----:B------:R-:W-:Y:S01]  /*5e10*/  @P2 STG.E.U16 desc[UR36][R6.64+0xb0], R70 ;  /* 0x0000b04606002986 */ /* 0x000fe2000c101524 */
[----:B------:R-:W-:Y:S02]  /*5e20*/  F2FP.BF16.F32.PACK_AB R73, RZ, R73 ;  /* 0x00000049ff49723e */ /* 0x000fe400000010ff */
[C---:B------:R-:W-:Y:S01]  /*5e30*/  ISETP.GT.AND P1, PT, R0.reuse, 0x8, P1 ;  /* 0x000000080000780c */ /* 0x040fe20000f24270 */
[----:B------:R-:W-:Y:S01]  /*5e40*/  @P3 STG.E.U16 desc[UR36][R6.64+0xb2], R71 ;  /* 0x0000b24706003986 */ /* 0x000fe2000c101524 */
[----:B------:R-:W-:-:S02]  /*5e50*/  ISETP.GT.AND P2, PT, R0, 0x8, P0 ;  /* 0x000000080000780c */ /* 0x000fc40000744270 */
[----:B------:R-:W-:Y:S01]  /*5e60*/  F2FP.BF16.F32.PACK_AB R74, RZ, R74 ;  /* 0x0000004aff4a723e */ /* 0x000fe200000010ff */
[----:B------:R-:W-:Y:S01]  /*5e70*/  @P4 STG.E.U16 desc[UR36][R4.64+0xc0], R72 ;  /* 0x0000c04804004986 */ /* 0x000fe2000c101524 */
[C---:B------:R-:W-:Y:S02]  /*5e80*/  ISETP.GT.AND P4, PT, R3.reuse, 0x68, PT ;  /* 0x000000680300780c */ /* 0x040fe40003f84270 */
[----:B------:R-:W-:Y:S01]  /*5e90*/  ISETP.GT.AND P0, PT, R3, 0x69, PT ;  /* 0x000000690300780c */ /* 0x000fe20003f04270 */
[----:B------:R-:W-:Y:S01]  /*5ea0*/  @P5 STG.E.U16 desc[UR36][R4.64+0xc2], R73 ;  /* 0x0000c24904005986 */ /* 0x000fe2000c101524 */
[----:B------:R-:W-:Y:S02]  /*5eb0*/  ISETP.GT.AND P5, PT, R0, RZ, P4 ;  /* 0x000000ff0000720c */ /* 0x000fe400027a4270 */
[----:B------:R-:W-:Y:S01]  /*5ec0*/  F2FP.BF16.F32.PACK_AB R75, RZ, R75 ;  /* 0x0000004bff4b723e */ /* 0x000fe200000010ff */
[----:B------:R-:W-:Y:S01]  /*5ed0*/  @P1 STG.E.U16 desc[UR36][R6.64+0xc0], R74 ;  /* 0x0000c04a06001986 */ /* 0x000fe2000c101524 */
[----:B------:R-:W-:-:S02]  /*5ee0*/  F2FP.BF16.F32.PACK_AB R76, RZ, R76 ;  /* 0x0000004cff4c723e */ /* 0x000fc400000010ff */
[C---:B------:R-:W-:Y:S01]  /*5ef0*/  ISETP.GT.AND P3, PT, R0.reuse, RZ, P0 ;  /* 0x000000ff0000720c */ /* 0x040fe20000764270 */
[----:B------:R-:W-:Y:S01]  /*5f00*/  @P2 STG.E.U16 desc[UR36][R6.64+0xc2], R75 ;  /* 0x0000c24b06002986 */ /* 0x000fe2000c101524 */
[C---:B------:R-:W-:Y:S02]  /*5f10*/  ISETP.GT.AND P4, PT, R0.reuse, 0x8, P4 ;  /* 0x000000080000780c */ /* 0x040fe40002784270 */
[----:B------:R-:W-:Y:S02]  /*5f20*/  F2FP.BF16.F32.PACK_AB R77, RZ, R77 ;  /* 0x0000004dff4d723e */ /* 0x000fe400000010ff */
[----:B------:R-:W-:Y:S01]  /*5f30*/  F2FP.BF16.F32.PACK_AB R78, RZ, R78 ;  /* 0x0000004eff4e723e */ /* 0x000fe200000010ff */
[----:B------:R-:W-:Y:S01]  /*5f40*/  @P5 STG.E.U16 desc[UR36][R4.64+0xd0], R76 ;  /* 0x0000d04c04005986 */ /* 0x000fe2000c101524 */
[----:B------:R-:W-:Y:S02]  /*5f50*/  ISETP.GT.AND P5, PT, R0, 0x8, P0 ;  /* 0x000000080000780c */ /* 0x000fe400007a4270 */
[----:B------:R-:W-:-:S02]  /*5f60*/  F2FP.BF16.F32.PACK_AB R79, RZ, R79 ;  /* 0x0000004fff4f723e */ /* 0x000fc400000010ff */
[C---:B------:R-:W-:Y:S01]  /*5f70*/  ISETP.GT.AND P2, PT, R3.reuse, 0x71, PT ;  /* 0x000000710300780c */ /* 0x040fe20003f44270 */
[----:B------:R-:W-:Y:S01]  /*5f80*/  @P3 STG.E.U16 desc[UR36][R4.64+0xd2], R77 ;  /* 0x0000d24d04003986 */ /* 0x000fe2000c101524 */
[----:B------:R-:W-:Y:S02]  /*5f90*/  ISETP.GT.AND P3, PT, R3, 0x70, PT ;  /* 0x000000700300780c */ /* 0x000fe40003f64270 */
[----:B------:R-:W-:Y:S01]  /*5fa0*/  F2FP.BF16.F32.PACK_AB R80, RZ, R80 ;  /* 0x00000050ff50723e */ /* 0x000fe200000010ff */
[----:B------:R-:W-:Y:S01]  /*5fb0*/  @P4 STG.E.U16 desc[UR36][R6.64+0xd0], R78 ;  /* 0x0000d04e06004986 */ /* 0x000fe2000c101524 */
[C---:B------:R-:W-:Y:S02]  /*5fc0*/  ISETP.GT.AND P4, PT, R0.reuse, RZ, P2 ;  /* 0x000000ff0000720c */ /* 0x040fe40001784270 */
[----:B------:R-:W-:Y:S01]  /*5fd0*/  F2FP.BF16.F32.PACK_AB R81, RZ, R81 ;  /* 0x00000051ff51723e */ /* 0x000fe200000010ff */
[----:B------:R-:W-:Y:S01]  /*5fe0*/  @P5 STG.E.U16 desc[UR36][R6.64+0xd2], R79 ;  /* 0x0000d24f06005986 */ /* 0x000fe2000c101524 */
[----:B------:R-:W-:-:S02]  /*5ff0*/  ISETP.GT.AND P5, PT, R0, RZ, P3 ;  /* 0x000000ff0000720c */ /* 0x000fc40001fa4270 */
[C---:B------:R-:W-:Y:S02]  /*6000*/  ISETP.GT.AND P1, PT, R3.reuse, 0x78, PT ;  /* 0x000000780300780c */ /* 0x040fe40003f24270 */
[----:B------:R-:W-:Y:S02]  /*6010*/  ISETP.GT.AND P0, PT, R3, 0x79, PT ;  /* 0x000000790300780c */ /* 0x000fe40003f04270 */
[C---:B------:R-:W-:Y:S02]  /*6020*/  ISETP.GT.AND P3, PT, R0.reuse, 0x8, P3 ;  /* 0x000000080000780c */ /* 0x040fe40001f64270 */
[C---:B------:R-:W-:Y:S02]  /*6030*/  ISETP.GT.AND P2, PT, R0.reuse, 0x8, P2 ;  /* 0x000000080000780c */ /* 0x040fe40001744270 */
[----:B------:R-:W-:Y:S02]  /*6040*/  F2FP.BF16.F32.PACK_AB R82, RZ, R82 ;  /* 0x00000052ff52723e */ /* 0x000fe400000010ff */
[----:B------:R-:W-:Y:S01]  /*6050*/  F2FP.BF16.F32.PACK_AB R83, RZ, R83 ;  /* 0x00000053ff53723e */ /* 0x000fe200000010ff */
[----:B------:R-:W-:Y:S01]  /*6060*/  @P5 STG.E.U16 desc[UR36][R4.64+0xe0], R80 ;  /* 0x0000e05004005986 */ /* 0x000fe2000c101524 */
[----:B------:R-:W-:-:S02]  /*6070*/  ISETP.GT.AND P5, PT, R0, RZ, P0 ;  /* 0x000000ff0000720c */ /* 0x000fc400007a4270 */
[C---:B------:R-:W-:Y:S01]  /*6080*/  ISETP.GT.AND P0, PT, R0.reuse, 0x8, P0 ;  /* 0x000000080000780c */ /* 0x040fe20000704270 */
[----:B------:R-:W-:Y:S01]  /*6090*/  @P4 STG.E.U16 desc[UR36][R4.64+0xe2], R81 ;  /* 0x0000e25104004986 */ /* 0x000fe2000c101524 */
[C---:B------:R-:W-:Y:S02]  /*60a0*/  ISETP.GT.AND P4, PT, R0.reuse, RZ, P1 ;  /* 0x000000ff0000720c */ /* 0x040fe40000f84270 */
[----:B------:R-:W-:Y:S01]  /*60b0*/  ISETP.GT.AND P1, PT, R0, 0x8, P1 ;  /* 0x000000080000780c */ /* 0x000fe20000f24270 */
[----:B------:R-:W-:Y:S01]  /*60c0*/  @P3 STG.E.U16 desc[UR36][R6.64+0xe0], R82 ;  /* 0x0000e05206003986 */ /* 0x000fe2000c101524 */
[----:B------:R-:W-:Y:S02]  /*60d0*/  F2FP.BF16.F32.PACK_AB R84, RZ, R84 ;  /* 0x00000054ff54723e */ /* 0x000fe400000010ff */
[----:B------:R-:W-:Y:S01]  /*60e0*/  F2FP.BF16.F32.PACK_AB R85, RZ, R85 ;  /* 0x00000055ff55723e */ /* 0x000fe200000010ff */
[----:B------:R-:W-:Y:S01]  /*60f0*/  @P2 STG.E.U16 desc[UR36][R6.64+0xe2], R83 ;  /* 0x0000e25306002986 */ /* 0x000fe2000c101524 */
[----:B------:R-:W-:-:S02]  /*6100*/  F2FP.BF16.F32.PACK_AB R86, RZ, R86 ;  /* 0x00000056ff56723e */ /* 0x000fc400000010ff */
[----:B------:R-:W-:-:S03]  /*6110*/  F2FP.BF16.F32.PACK_AB R87, RZ, R87 ;  /* 0x00000057ff57723e */ /* 0x000fc600000010ff */
[----:B------:R-:W-:Y:S04]  /*6120*/  @P4 STG.E.U16 desc[UR36][R4.64+0xf0], R84 ;  /* 0x0000f05404004986 */ /* 0x000fe8000c101524 */
[----:B------:R0:W-:Y:S02]  /*6130*/  @P5 STG.E.U16 desc[UR36][R4.64+0xf2], R85 ;  /* 0x0000f25504005986 */ /* 0x0001e4000c101524 */
[----:B0-----:R-:W-:Y:S02]  /*6140*/  @P1 IMAD.MOV.U32 R4, RZ, RZ, R6 ;  /* 0x000000ffff041224 */ /* 0x001fe400078e0006 */
[----:B------:R-:W-:-:S05]  /*6150*/  @P1 IMAD.MOV.U32 R5, RZ, RZ, R7 ;  /* 0x000000ffff051224 */ /* 0x000fca00078e0007 */
[----:B------:R0:W-:Y:S04]  /*6160*/  @P1 STG.E.U16 desc[UR36][R4.64+0xf0], R86 ;  /* 0x0000f05604001986 */ /* 0x0001e8000c101524 */
[----:B------:R0:W-:Y:S02]  /*6170*/  @P0 STG.E.U16 desc[UR36][R6.64+0xf2], R87 ;  /* 0x0000f25706000986 */ /* 0x0001e4000c101524 */
.L_x_159:
[----:B------:R-:W-:Y:S05]  /*6180*/  BSYNC B0 ;  /* 0x0000000000007941 */ /* 0x000fea0003800000 */
.L_x_33:
[----:B0-----:R-:W2:Y:S01]  /*6190*/  LDL.64 R4, [R1] ;  /* 0x0000000001047983 */ /* 0x001ea20000100a00 */
[----:B------:R-:W-:Y:S01]  /*61a0*/  ULDC.64 UR4, c[0x0][0x650] ;  /* 0x0001940000047ab9 */ /* 0x000fe20000000a00 */
[----:B------:R-:W-:Y:S02]  /*61b0*/  IMAD.U32 R0, RZ, RZ, UR44 ;  /* 0x0000002cff007e24 */ /* 0x000fe4000f8e00ff */
[----:B------:R-:W-:Y:S02]  /*61c0*/  IMAD.MOV.U32 R22, RZ, RZ, -0x1 ;  /* 0xffffffffff167424 */ /* 0x000fe400078e00ff */
[----:B------:R0:W-:Y:S01]  /*61d0*/  SYNCS.ARRIVE.TRANS64.A1T0 RZ, [R0+UR46], RZ ;  /* 0x000000ff00ff79a7 */ /* 0x0001e2000810002e */
[----:B-----5:R-:W-:Y:S02]  /*61e0*/  IMAD.MOV.U32 R18, RZ, RZ, -0x1 ;  /* 0xffffffffff127424 */ /* 0x020fe400078e00ff */
[----:B------:R-:W-:Y:S01]  /*61f0*/  IMAD.MOV.U32 R19, RZ, RZ, -0x1 ;  /* 0xffffffffff137424 */ /* 0x000fe200078e00ff */
[----:B0-----:R-:W-:-:S02]  /*6200*/  PRMT R0, RZ, 0x7610, R0 ;  /* 0x00007610ff007816 */ /* 0x001fc40000000000 */
[----:B--2---:R-:W-:-:S05]  /*6210*/  LEA R16, P0, R4, R16, 0x1 ;  /* 0x0000001004107211 */ /* 0x004fca00078008ff */
[----:B------:R-:W-:Y:S01]  /*6220*/  IMAD.X R17, R98, 0x1, R17, P0 ;  /* 0x0000000162117824 */ /* 0x000fe200000e0611 */
[----:B------:R-:W-:-:S04]  /*6230*/  ISETP.GE.U32.AND P0, PT, R16, UR4, PT ;  /* 0x0000000410007c0c */ /* 0x000fc8000bf06070 */
[----:B------:R-:W-:-:S13]  /*6240*/  ISETP.GE.U32.AND.EX P0, PT, R17, UR5, PT, P0 ;  /* 0x0000000511007c0c */ /* 0x000fda000bf06100 */
[----:B------:R-:W-:Y:S05]  /*6250*/  @P0 BRA `(.L_x_160) ;  /* 0x00000004004c0947 */ /* 0x000fea0003800000 */
[----:B-1----:R-:W0:Y:S01]  /*6260*/  LDC.64 R10, c[0x0][0x628] ;  /* 0x00018a00ff0a7b82 */ /* 0x002e220000000a00 */
[----:B------:R-:W1:Y:S01]  /*6270*/  S2R R12, SR_CTAID.X ;  /* 0x00000000000c7919 */ /* 0x000e620000002500 */
[----:B------:R-:W-:Y:S02]  /*6280*/  IMAD.MOV.U32 R8, RZ, RZ, R16 ;  /* 0x000000ffff087224 */ /* 0x000fe400078e0010 */
[----:B------:R-:W-:Y:S01]  /*6290*/  IMAD.MOV.U32 R9, RZ, RZ, R17 ;  /* 0x000000ffff097224 */ /* 0x000fe200078e0011 */
[----:B------:R-:W2:Y:S03]  /*62a0*/  S2R R18, SR_CTAID.Y ;  /* 0x0000000000127919 */ /* 0x000ea60000002600 */
[----:B------:R-:W1:Y:S08]  /*62b0*/  LDC R0, c[0x0][0x630] ;  /* 0x00018c00ff007b82 */ /* 0x000e700000000800 */
[----:B------:R-:W1:Y:S01]  /*62c0*/  LDC.64 R14, c[0x0][0x620] ;  /* 0x00018800ff0e7b82 */ /* 0x000e620000000a00 */
[----:B0-----:R-:W-:-:S04]  /*62d0*/  ISETP.NE.U32.AND P0, PT, R10, RZ, PT ;  /* 0x000000ff0a00720c */ /* 0x001fc80003f05070 */
[----:B------:R-:W-:-:S13]  /*62e0*/  ISETP.NE.AND.EX P0, PT, R11, RZ, PT, P0 ;  /* 0x000000ff0b00720c */ /* 0x000fda0003f05300 */
[----:B-12---:R-:W-:Y:S05]  /*62f0*/  @!P0 BRA `(.L_x_161) ;  /* 0x0000000000288947 */ /* 0x006fea0003800000 */
[----:B------:R-:W0:Y:S02]  /*6300*/  LDC R3, c[0x0][0x634] ;  /* 0x00018d00ff037b82 */ /* 0x000e240000000800 */
[----:B0-----:R-:W-:-:S05]  /*6310*/  IADD3 R3, P0, R16, R3, RZ ;  /* 0x0000000310037210 */ /* 0x001fca0007f1e0ff */
[----:B------:R-:W-:-:S04]  /*6320*/  IMAD.X R13, RZ, RZ, R17, P0 ;  /* 0x000000ffff0d7224 */ /* 0x000fc800000e0611 */
[----:B------:R-:W-:-:S04]  /*6330*/  IMAD.WIDE.U32 R4, R13, R10, RZ ;  /* 0x0000000a0d047225 */ /* 0x000fc800078e00ff */
[----:B---34-:R-:W-:-:S04]  /*6340*/  IMAD.WIDE.U32 R6, P0, R3, R11, R4 ;  /* 0x0000000b03067225 */ /* 0x018fc80007800004 */
[----:B------:R-:W-:-:S04]  /*6350*/  IMAD.WIDE.U32 R4, R3, R10, RZ ;  /* 0x0000000a03047225 */ /* 0x000fc800078e00ff */
[----:B------:R-:W-:Y:S01]  /*6360*/  IMAD.X R9, RZ, RZ, RZ, P0 ;  /* 0x000000ffff097224 */ /* 0x000fe200000e06ff */
[----:B------:R-:W-:Y:S01]  /*6370*/  IADD3 RZ, P0, R5, R6, RZ ;  /* 0x0000000605ff7210 */ /* 0x000fe20007f1e0ff */
[----:B------:R-:W-:-:S04]  /*6380*/  IMAD.MOV.U32 R8, RZ, RZ, R7 ;  /* 0x000000ffff087224 */ /* 0x000fc800078e0007 */
[----:B------:R-:W-:-:S08]  /*6390*/  IMAD.WIDE.U32.X R8, R13, R11, R8, P0 ;  /* 0x0000000b0d087225 */ /* 0x000fd000000e0408 */
.L_x_161:
[-CC-:B------:R-:W-:Y:S01]  /*63a0*/  SHF.R.U64 R19, R8, R0.reuse, R9.reuse ;  /* 0x0000000008137219 */ /* 0x180fe20000001209 */
[----:B------:R-:W0:Y:S01]  /*63b0*/  LDC.64 R24, c[0x0][0x640] ;  /* 0x00019000ff187b82 */ /* 0x000e220000000a00 */
[----:B------:R-:W-:Y:S01]  /*63c0*/  SHF.R.U32.HI R0, RZ, R0, R9 ;  /* 0x00000000ff007219 */ /* 0x000fe20000011609 */
[----:B------:R-:W-:Y:S01]  /*63d0*/  ULDC UR4, c[0x0][0x150] ;  /* 0x0000540000047ab9 */ /* 0x000fe20000000800 */
[----:B------:R-:W-:Y:S02]  /*63e0*/  IADD3 R3, P0, RZ, -R19, RZ ;  /* 0x80000013ff037210 */ /* 0x000fe40007f1e0ff */
[----:B---34-:R-:W-:-:S03]  /*63f0*/  I2FP.F32.U32 R7, R12 ;  /* 0x0000000c00077245 */ /* 0x018fc60000201000 */
[----:B------:R-:W1:Y:S01]  /*6400*/  LDC R6, c[0x0][0x618] ;  /* 0x00018600ff067b82 */ /* 0x000e620000000800 */
[----:B------:R-:W-:Y:S02]  /*6410*/  IMAD.X R5, RZ, RZ, ~R0, P0 ;  /* 0x000000ffff057224 */ /* 0x000fe400000e0e00 */
[----:B------:R-:W-:Y:S01]  /*6420*/  FMUL R7, R7, UR4 ;  /* 0x0000000407077c20 */ /* 0x000fe20008400000 */
[----:B------:R-:W-:Y:S01]  /*6430*/  ULDC UR4, c[0x0][0x154] ;  /* 0x0000550000047ab9 */ /* 0x000fe20000000800 */
[-C--:B------:R-:W-:Y:S02]  /*6440*/  IMAD R0, R5, R14.reuse, RZ ;  /* 0x0000000e05007224 */ /* 0x080fe400078e02ff */
[C---:B------:R-:W-:Y:S01]  /*6450*/  IMAD.WIDE.U32 R4, R3.reuse, R14, R16 ;  /* 0x0000000e03047225 */ /* 0x040fe200078e0010 */
[----:B------:R-:W2:Y:S01]  /*6460*/  LDC R8, c[0x0][0x608] ;  /* 0x00018200ff087b82 */ /* 0x000ea20000000800 */
[----:B------:R-:W3:Y:S02]  /*6470*/  F2I.U32.TRUNC.NTZ R7, R7 ;  /* 0x0000000700077305 */ /* 0x000ee4000020f000 */
[----:B------:R-:W-:Y:S01]  /*6480*/  IMAD R3, R3, R15, R0 ;  /* 0x0000000f03037224 */ /* 0x000fe200078e0200 */
[----:B------:R-:W-:-:S03]  /*6490*/  I2FP.F32.U32 R0, R18 ;  /* 0x0000001200007245 */ /* 0x000fc60000201000 */
[----:B------:R-:W-:Y:S01]  /*64a0*/  IMAD.IADD R3, R5, 0x1, R3 ;  /* 0x0000000105037824 */ /* 0x000fe200078e0203 */
[----:B------:R-:W4:Y:S01]  /*64b0*/  LDC R11, c[0x0][0x658] ;  /* 0x00019600ff0b7b82 */ /* 0x000f220000000800 */
[----:B0-----:R-:W-:-:S04]  /*64c0*/  ISETP.NE.U32.AND P0, PT, R24, RZ, PT ;  /* 0x000000ff1800720c */ /* 0x001fc80003f05070 */
[----:B------:R-:W-:-:S03]  /*64d0*/  ISETP.NE.AND.EX P0, PT, R25, RZ, PT, P0 ;  /* 0x000000ff1900720c */ /* 0x000fc60003f05300 */
[----:B------:R-:W0:Y:S01]  /*64e0*/  LDC R9, c[0x0][0x144] ;  /* 0x00005100ff097b82 */ /* 0x000e220000000800 */
[-C--:B-1----:R-:W-:Y:S01]  /*64f0*/  SHF.R.U64 R10, R4, R6.reuse, R3 ;  /* 0x00000006040a7219 */ /* 0x082fe20000001203 */
[----:B---3--:R-:W-:Y:S01]  /*6500*/  IMAD.MOV R7, RZ, RZ, -R7 ;  /* 0x000000ffff077224 */ /* 0x008fe200078e0a07 */
[----:B------:R-:W-:Y:S01]  /*6510*/  SHF.R.U32.HI R3, RZ, R6, R3 ;  /* 0x00000006ff037219 */ /* 0x000fe20000011603 */
[----:B------:R-:W-:-:S04]  /*6520*/  FMUL R6, R0, UR4 ;  /* 0x0000000400067c20 */ /* 0x000fc80008400000 */
[----:B------:R-:W1:Y:S01]  /*6530*/  LDC R21, c[0x0][0x148] ;  /* 0x00005200ff157b82 */ /* 0x000e620000000800 */
[----:B------:R3:W0:Y:S01]  /*6540*/  F2I.U32.TRUNC.NTZ R14, R6 ;  /* 0x00000006000e7305 */ /* 0x000622000020f000 */
[-CC-:B--2---:R-:W-:Y:S02]  /*6550*/  SHF.R.U64 R13, R10, R8.reuse, R3.reuse ;  /* 0x000000080a0d7219 */ /* 0x184fe40000001203 */
[----:B------:R-:W-:-:S04]  /*6560*/  SHF.R.U32.HI R0, RZ, R8, R3 ;  /* 0x00000008ff007219 */ /* 0x000fc80000011603 */
[----:B------:R-:W2:Y:S01]  /*6570*/  LDC R20, c[0x0][0x648] ;  /* 0x00019200ff147b82 */ /* 0x000ea20000000800 */
[-CC-:B----4-:R-:W-:Y:S02]  /*6580*/  SHF.R.U64 R15, R13, R11.reuse, R0.reuse ;  /* 0x0000000b0d0f7219 */ /* 0x190fe40000001200 */
[----:B------:R-:W-:-:S03]  /*6590*/  SHF.R.U32.HI R5, RZ, R11, R0 ;  /* 0x0000000bff057219 */ /* 0x000fc60000011600 */
[----:B------:R-:W-:Y:S02]  /*65a0*/  IMAD.MOV.U32 R4, RZ, RZ, R15 ;  /* 0x000000ffff047224 */ /* 0x000fe400078e000f */
[----:B------:R-:W4:Y:S01]  /*65b0*/  LDC R26, c[0x0][0x638] ;  /* 0x00018e00ff1a7b82 */ /* 0x000f220000000800 */
[----:B0-----:R-:W-:-:S07]  /*65c0*/  IMAD R22, R9, R7, R12 ;  /* 0x0000000709167224 */ /* 0x001fce00078e020c */
[----:B------:R-:W0:Y:S08]  /*65d0*/  LDC R27, c[0x0][0x610] ;  /* 0x00018400ff1b7b82 */ /* 0x000e300000000800 */
[----:B------:R-:W0:Y:S01]  /*65e0*/  LDC R28, c[0x0][0x600] ;  /* 0x00018000ff1c7b82 */ /* 0x000e220000000800 */
[----:B-123--:R-:W-:Y:S05]  /*65f0*/  @!P0 BRA `(.L_x_162) ;  /* 0x0000000000288947 */ /* 0x00efea0003800000 */
[----:B------:R-:W1:Y:S02]  /*6600*/  LDC R0, c[0x0][0x64c] ;  /* 0x00019300ff007b82 */ /* 0x000e640000000800 */
[----:B-1----:R-:W-:-:S05]  /*6610*/  IADD3 R3, P0, R15, R0, RZ ;  /* 0x000000000f037210 */ /* 0x002fca0007f1e0ff */
        /* <DEDUP_REMOVED lines=8> */
.L_x_162:
[----:B------:R-:W-:Y:S01]  /*66a0*/  ISETP.NE.AND P0, PT, R2, 0x1, PT ;  /* 0x000000010200780c */ /* 0x000fe20003f05270 */
[----:B------:R-:W-:Y:S01]  /*66b0*/  IMAD.MOV R14, RZ, RZ, -R14 ;  /* 0x000000ffff0e7224 */ /* 0x000fe200078e0a0e */
[----:B------:R-:W-:Y:S02]  /*66c0*/  SHF.R.U64 R0, R4, R20, R5 ;  /* 0x0000001404007219 */ /* 0x000fe40000001205 */
[----:B------:R-:W-:Y:S02]  /*66d0*/  LOP3.LUT R3, R13, R100, RZ, 0xc0, !PT ;  /* 0x000000640d037212 */ /* 0x000fe400078ec0ff */
[----:B------:R-:W-:Y:S01]  /*66e0*/  LOP3.LUT R5, R10, R99, RZ, 0xc0, !PT ;  /* 0x000000630a057212 */ /* 0x000fe200078ec0ff */
[----:B------:R-:W-:Y:S02]  /*66f0*/  IMAD.MOV R4, RZ, RZ, -R0 ;  /* 0x000000ffff047224 */ /* 0x000fe400078e0a00 */
[----:B------:R-:W-:Y:S02]  /*6700*/  IMAD R3, R96, R0, R3 ;  /* 0x0000000060037224 */ /* 0x000fe400078e0203 */
[----:B----4-:R-:W-:-:S02]  /*6710*/  IMAD R0, R4, R26, R15 ;  /* 0x0000001a04007224 */ /* 0x010fc400078e020f */
[----:B------:R-:W-:Y:S02]  /*6720*/  @P0 IMAD R22, R21, R14, R18 ;  /* 0x0000000e15160224 */ /* 0x000fe400078e0212 */
[----:B------:R-:W-:Y:S02]  /*6730*/  IMAD.MOV.U32 R4, RZ, RZ, 0x1 ;  /* 0x00000001ff047424 */ /* 0x000fe400078e00ff */
[----:B0-----:R-:W-:Y:S02]  /*6740*/  IMAD R22, R3, R27, R22 ;  /* 0x0000001b03167224 */ /* 0x001fe400078e0216 */
[----:B------:R-:W-:Y:S01]  /*6750*/  IMAD R3, R0, R28, R5 ;  /* 0x0000001c00037224 */ /* 0x000fe200078e0205 */
[----:B------:R-:W-:-:S04]  /*6760*/  PRMT R0, R4, 0x7610, R0 ;  /* 0x0000761004007816 */ /* 0x000fc80000000000 */
[----:B------:R-:W-:Y:S02]  /*6770*/  SEL R18, R3, R22, !P0 ;  /* 0x0000001603127207 */ /* 0x000fe40004000000 */
[----:B------:R-:W-:-:S07]  /*6780*/  SEL R22, R22, R3, !P0 ;  /* 0x0000000316167207 */ /* 0x000fce0004000000 */
.L_x_160:
[----:B------:R-:W-:Y:S01]  /*6790*/  LOP3.LUT P0, RZ, R0, 0xff, RZ, 0xc0, !PT ;  /* 0x000000ff00ff7812 */ /* 0x000fe2000780c0ff */
[----:B------:R-:W-:Y:S01]  /*67a0*/  UIMAD.WIDE.U32 UR4, UR38, 0x38e38e39, URZ ;  /* 0x38e38e39260478a5 */ /* 0x000fe2000f8e003f */
[----:B------:R-:W-:-:S03]  /*67b0*/  LOP3.LUT R103, R103, 0x1, RZ, 0x3c, !PT ;  /* 0x0000000167677812 */ /* 0x000fc600078e3cff */
[----:B------:R-:W-:-:S04]  /*67c0*/  USHF.R.U32.HI UR4, URZ, 0x1, UR5 ;  /* 0x000000013f047899 */ /* 0x000fc80008011605 */
[----:B------:R-:W-:-:S04]  /*67d0*/  UIMAD UR38, UR4, -0x9, UR38 ;  /* 0xfffffff7042678a4 */ /* 0x000fc8000f8e0226 */
[----:B------:R-:W-:Y:S08]  /*67e0*/  @P0 BRA `(.L_x_163) ;  /* 0xffffffac00800947 */ /* 0x000ff0000383ffff */
[----:B------:R-:W-:Y:S05]  /*67f0*/  EXIT ;  /* 0x000000000000794d */ /* 0x000fea0003800000 */
.L_x_14:
[----:B------:R-:W-:-:S08]  /*6800*/  ISETP.NE.AND P0, PT, R14, RZ, PT ;  /* 0x000000ff0e00720c */ /* 0x000fd00003f05270 */
[----:B0-----:R-:W0:-:S00]  /*6810*/  USETMAXREG.DEALLOC.CTAPOOL 0x28 ;  /* 0x00000028000079c8 */ /* 0x001e0000080e0500 */
[----:B------:R-:W-:Y:S05]  /*6820*/  @P0 EXIT ;  /* 0x000000000000094d */ /* 0x000fea0003800000 */
[----:B0-----:R-:W-:Y:S01]  /*6830*/  LOP3.LUT P0, RZ, R3, 0xff, RZ, 0xc0, !PT ;  /* 0x000000ff03ff7812 */ /* 0x001fe2000780c0ff */
[----:B------:R-:W-:Y:S02]  /*6840*/  IMAD.MOV.U32 R3, RZ, RZ, 0x1 ;  /* 0x00000001ff037424 */ /* 0x000fe400078e00ff */
[----:B------:R-:W-:-:S10]  /*6850*/  IMAD.MOV.U32 R8, RZ, RZ, RZ ;  /* 0x000000ffff087224 */ /* 0x000fd400078e00ff */
[----:B------:R-:W-:Y:S05]  /*6860*/  @!P0 BRA `(.L_x_164) ;  /* 0x0000000c002c8947 */ /* 0x000fea0003800000 */
[----:B------:R-:W-:Y:S01]  /*6870*/  LOP3.LUT P0, RZ, R4, 0x1f, RZ, 0xc0, !PT ;  /* 0x0000001f04ff7812 */ /* 0x000fe2000780c0ff */
[----:B------:R-:W-:Y:S01]  /*6880*/  ULDC UR5, c[0x0][0x658] ;  /* 0x0001960000057ab9 */ /* 0x000fe20000000800 */
[----:B------:R-:W-:Y:S01]  /*6890*/  UMOV UR6, 0xffffffff ;  /* 0xffffffff00067882 */ /* 0x000fe20000000000 */
[----:B------:R-:W-:Y:S01]  /*68a0*/  BSSY B0, `(.L_x_164) ;  /* 0x00000c7000007945 */ /* 0x000fe20003800000 */
[----:B------:R-:W-:Y:S01]  /*68b0*/  USHF.L.U32 UR6, UR6, UR5, URZ ;  /* 0x0000000506067299 */ /* 0x000fe2000800063f */
[C---:B------:R-:W-:Y:S01]  /*68c0*/  ISETP.NE.AND P2, PT, R5.reuse, RZ, PT ;  /* 0x000000ff0500720c */ /* 0x040fe20003f45270 */
[----:B------:R-:W-:Y:S01]  /*68d0*/  IMAD.MOV.U32 R10, RZ, RZ, 0x1 ;  /* 0x00000001ff0a7424 */ /* 0x000fe200078e00ff */
[----:B------:R-:W-:Y:S01]  /*68e0*/  ISETP.NE.OR P0, PT, R5, RZ, !P0 ;  /* 0x000000ff0500720c */ /* 0x000fe20004705670 */
[----:B------:R-:W-:Y:S01]  /*68f0*/  IMAD.MOV.U32 R3, RZ, RZ, 0x1 ;  /* 0x00000001ff037424 */ /* 0x000fe200078e00ff */
[----:B------:R-:W-:Y:S01]  /*6900*/  LOP3.LUT R9, R23, 0x2, RZ, 0xfc, !PT ;  /* 0x0000000217097812 */ /* 0x000fe200078efcff */
[----:B------:R-:W-:Y:S01]  /*6910*/  IMAD.MOV.U32 R8, RZ, RZ, RZ ;  /* 0x000000ffff087224 */ /* 0x000fe200078e00ff */
[----:B------:R-:W-:Y:S01]  /*6920*/  ULDC UR4, c[0x0][0x600] ;  /* 0x0001800000047ab9 */ /* 0x000fe20000000800 */
[----:B------:R-:W-:Y:S01]  /*6930*/  UMOV UR7, 0x1 ;  /* 0x0000000100077882 */ /* 0x000fe20000000000 */
[----:B------:R-:W-:-:S02]  /*6940*/  UIADD3 UR21, UR40, 0x1, URZ ;  /* 0x0000000128157890 */ /* 0x000fc4000fffe03f */
[----:B------:R-:W-:Y:S02]  /*6950*/  UIADD3 UR13, UR4, -0x1, URZ ;  /* 0xffffffff040d7890 */ /* 0x000fe4000fffe03f */
[----:B------:R-:W-:Y:S02]  /*6960*/  USHF.L.U32 UR15, UR7, UR5, URZ ;  /* 0x00000005070f7299 */ /* 0x000fe4000800063f */
[----:B------:R-:W-:Y:S01]  /*6970*/  ULOP3.LUT UR14, URZ, UR6, URZ, 0x33, !UPT ;  /* 0x000000063f0e7292 */ /* 0x000fe2000f8e333f */
[----:B------:R-:W-:-:S11]  /*6980*/  ULDC.64 UR22, c[0x0][0x198] ;  /* 0x0000660000167ab9 */ /* 0x000fd60000000a00 */
.L_x_176:
[----:B------:R-:W-:-:S03]  /*6990*/  UMOV UR4, 0xffffffff ;  /* 0xffffffff00047882 */ /* 0x000fc60000000000 */
[----:B------:R-:W-:Y:S05]  /*69a0*/  BRA.DIV UR4, `(.L_x_165) ;  /* 0x0000001204ac7947 */ /* 0x000fea000b800000 */
[----:B------:R-:W-:-:S13]  /*69b0*/  ELECT P6, URZ, PT ;  /* 0x00000000003f782f */ /* 0x000fda00038c0000 */
.L_x_194:
[----:B------:R-:W-:Y:S04]  /*69c0*/  BSSY B1, `(.L_x_166) ;  /* 0x0000040000017945 */ /* 0x000fe80003800000 */
[----:B------:R-:W-:Y:S05]  /*69d0*/  @!P6 BRA `(.L_x_167) ;  /* 0x0000000000f8e947 */ /* 0x000fea0003800000 */
[----:B------:R-:W0:Y:S02]  /*69e0*/  LDC R4, c[0x0][0x28c] ;  /* 0x0000a300ff047b82 */ /* 0x000e240000000800 */
[----:B0-----:R-:W-:-:S13]  /*69f0*/  ISETP.GE.AND P1, PT, R4, 0x1, PT ;  /* 0x000000010400780c */ /* 0x001fda0003f26270 */
[----:B------:R-:W-:Y:S05]  /*6a00*/  @!P1 BRA `(.L_x_167) ;  /* 0x0000000000ec9947 */ /* 0x000fea0003800000 */
[----:B------:R-:W-:Y:S02]  /*6a10*/  IMAD.SHL.U32 R18, R18, 0x80, RZ ;  /* 0x0000008012127824 */ /* 0x000fe400078e00ff */
[----:B------:R-:W-:Y:S02]  /*6a20*/  IMAD.SHL.U32 R22, R22, 0x40, RZ ;  /* 0x0000004016167824 */ /* 0x000fe400078e00ff */
[----:B------:R-:W-:Y:S02]  /*6a30*/  IMAD.MOV.U32 R13, RZ, RZ, RZ ;  /* 0x000000ffff0d7224 */ /* 0x000fe400078e00ff */
[----:B------:R-:W-:Y:S02]  /*6a40*/  IMAD.U32 R14, RZ, RZ, UR21 ;  /* 0x00000015ff0e7e24 */ /* 0x000fe4000f8e00ff */
[----:B------:R-:W-:Y:S02]  /*6a50*/  IMAD.MOV.U32 R4, RZ, RZ, R3 ;  /* 0x000000ffff047224 */ /* 0x000fe400078e0003 */
[----:B------:R-:W-:-:S02]  /*6a60*/  IMAD.MOV.U32 R5, RZ, RZ, R8 ;  /* 0x000000ffff057224 */ /* 0x000fc400078e0008 */
[----:B------:R-:W-:-:S07]  /*6a70*/  VIADD R15, R18, 0x40 ;  /* 0x00000040120f7836 */ /* 0x000fce0000000000 */
.L_x_171:
[----:B------:R-:W0:Y:S01]  /*6a80*/  S2R R7, SR_CgaCtaId ;  /* 0x0000000000077919 */ /* 0x000e220000008800 */
[----:B------:R-:W-:-:S04]  /*6a90*/  MOV R6, 0x400 ;  /* 0x0000040000067802 */ /* 0x000fc80000000f00 */
[----:B0-----:R-:W-:Y:S02]  /*6aa0*/  LEA R12, R7, R6, 0x18 ;  /* 0x00000006070c7211 */ /* 0x001fe400078ec0ff */
[----:B------:R-:W-:Y:S01]  /*6ab0*/  SHF.L.U32 R6, R4, 0x1f, RZ ;  /* 0x0000001f04067819 */ /* 0x000fe200000006ff */
[----:B------:R-:W0:Y:S02]  /*6ac0*/  @!P2 LDC R7, c[0x0][0x500] ;  /* 0x00014000ff07ab82 */ /* 0x000e240000000800 */
[----:B------:R-:W-:-:S04]  /*6ad0*/  IMAD R11, R5, 0x8, R12 ;  /* 0x00000008050b7824 */ /* 0x000fc800078e020c */
[----:B------:R-:W1:Y:S02]  /*6ae0*/  SYNCS.PHASECHK.TRANS64.TRYWAIT P1, [R11+URZ+0x48], R6 ;  /* 0x000048060b0075a7 */ /* 0x000e64000802017f */
[----:B-1----:R-:W-:Y:S05]  /*6af0*/  @!P1 BRA `(.L_x_168) ;  /* 0x0000001000789947 */ /* 0x002fea0003800000 */
.L_x_195:
[----:B-1----:R-:W-:Y:S01]  /*6b00*/  PRMT R6, R9, 0x9910, RZ ;  /* 0x0000991009067816 */ /* 0x002fe200000000ff */
[----:B0-----:R0:W-:Y:S03]  /*6b10*/  @!P2 SYNCS.ARRIVE.TRANS64 RZ, [R11+URZ], R7 ;  /* 0x000000070bffa9a7 */ /* 0x0011e6000800003f */
[----:B------:R-:W-:-:S13]  /*6b20*/  ISETP.NE.AND P1, PT, R6, 0x2, PT ;  /* 0x000000020600780c */ /* 0x000fda0003f25270 */
[----:B0-----:R-:W-:Y:S05]  /*6b30*/  @P1 BRA `(.L_x_169) ;  /* 0x0000000000041947 */ /* 0x001fea0003800000 */
[----:B------:R-:W-:Y:S01]  /*6b40*/  BPT.TRAP 0x1 ;  /* 0x000000040000795c */ /* 0x000fe20000300000 */
.L_x_169:
[----:B------:R-:W-:Y:S05]  /*6b50*/  @P0 BRA `(.L_x_170) ;  /* 0x0000000000040947 */ /* 0x000fea0003800000 */
[----:B------:R-:W-:Y:S01]  /*6b60*/  BPT.TRAP 0x1 ;  /* 0x000000040000795c */ /* 0x000fe20000300000 */
.L_x_170:
[--C-:B------:R-:W-:Y:S01]  /*6b70*/  IMAD R6, R5, 0x2000, R12.reuse ;  /* 0x0000200005067824 */ /* 0x100fe200078e020c */
[----:B------:R-:W-:Y:S01]  /*6b80*/  R2UR UR27, R13 ;  /* 0x000000000d1b72ca */ /* 0x000fe200000e0000 */
[----:B------:R-:W-:Y:S01]  /*6b90*/  IMAD R12, R5, 0x4000, R12 ;  /* 0x00004000050c7824 */ /* 0x000fe200078e020c */
[----:B------:R-:W-:Y:S01]  /*6ba0*/  R2UR UR9, R11 ;  /* 0x000000000b0972ca */ /* 0x000fe200000e0000 */
[----:B------:R-:W-:Y:S01]  /*6bb0*/  VIADD R14, R14, 0xffffffff ;  /* 0xffffffff0e0e7836 */ /* 0x000fe20000000000 */
[----:B------:R-:W-:Y:S01]  /*6bc0*/  R2UR UR8, R6 ;  /* 0x00000000060872ca */ /* 0x000fe200000e0000 */
[----:B------:R-:W-:Y:S01]  /*6bd0*/  UIADD3 UR4, UP0, UR22, 0xf0, URZ ;  /* 0x000000f016047890 */ /* 0x000fe2000ff1e03f */
[----:B------:R-:W-:Y:S01]  /*6be0*/  R2UR UR16, R12 ;  /* 0x000000000c1072ca */ /* 0x000fe200000e0000 */
[----:B------:R-:W-:Y:S01]  /*6bf0*/  UIADD3 UR30, UP1, UR22, 0x1f0, URZ ;  /* 0x000001f0161e7890 */ /* 0x000fe2000ff3e03f */
[----:B------:R-:W-:Y:S01]  /*6c00*/  R2UR UR12, R19 ;  /* 0x00000000130c72ca */ /* 0x000fe200000e0000 */
[----:B------:R-:W-:Y:S01]  /*6c10*/  UIADD3.X UR5, URZ, UR23, URZ, UP0, !UPT ;  /* 0x000000173f057290 */ /* 0x000fe200087fe43f */
[----:B------:R-:W-:Y:S01]  /*6c20*/  R2UR UR11, R22 ;  /* 0x00000000160b72ca */ /* 0x000fe200000e0000 */
[----:B------:R-:W-:Y:S01]  /*6c30*/  UIADD3.X UR31, URZ, UR23, URZ, UP1, !UPT ;  /* 0x000000173f1f7290 */ /* 0x000fe20008ffe43f */
[----:B------:R-:W-:Y:S01]  /*6c40*/  R2UR UR26, R18 ;  /* 0x00000000121a72ca */ /* 0x000fe200000e0000 */
[----:B------:R-:W-:Y:S01]  /*6c50*/  VIADD R5, R5, 0x1 ;  /* 0x0000000105057836 */ /* 0x000fe20000000000 */
[----:B------:R-:W-:Y:S01]  /*6c60*/  R2UR UR18, R15 ;  /* 0x000000000f1272ca */ /* 0x000fe200000e0000 */
[----:B------:R-:W-:Y:S01]  /*6c70*/  UMOV UR6, 0x0 ;  /* 0x0000000000067882 */ /* 0x000fe20000000000 */
[----:B------:R-:W-:Y:S01]  /*6c80*/  ISETP.GT.AND P3, PT, R14, 0x1, PT ;  /* 0x000000010e00780c */ /* 0x000fe20003f64270 */
[----:B------:R-:W-:Y:S01]  /*6c90*/  UIADD3 UR8, UR8, 0x180, URZ ;  /* 0x0000018008087890 */ /* 0x000fe2000fffe03f */
[----:B------:R-:W-:Y:S01]  /*6ca0*/  ISETP.NE.AND P1, PT, R5, 0x9, PT ;  /* 0x000000090500780c */ /* 0x000fe20003f25270 */
[----:B------:R-:W-:Y:S01]  /*6cb0*/  UIADD3 UR24, UR16, 0x12180, URZ ;  /* 0x0001218010187890 */ /* 0x000fe2000fffe03f */
[----:B------:R-:W-:Y:S01]  /*6cc0*/  VIADD R13, R13, 0x40 ;  /* 0x000000400d0d7836 */ /* 0x000fe20000000000 */
[----:B------:R-:W-:Y:S01]  /*6cd0*/  UIADD3 UR16, UR16, 0x14180, URZ ;  /* 0x0001418010107890 */ /* 0x000fe2000fffe03f */
[----:B------:R-:W-:Y:S01]  /*6ce0*/  SEL R7, RZ, 0x1, P1 ;  /* 0x00000001ff077807 */ /* 0x000fe20000800000 */
[----:B------:R-:W-:Y:S01]  /*6cf0*/  UMOV UR7, 0x10000000 ;  /* 0x1000000000077882 */ /* 0x000fe20000000000 */
[----:B------:R-:W-:Y:S01]  /*6d00*/  UMOV UR10, UR27 ;  /* 0x0000001b000a7c82 */ /* 0x000fe20008000000 */
[----:B------:R-:W-:Y:S01]  /*6d10*/  UMOV UR25, UR9 ;  /* 0x0000000900197c82 */ /* 0x000fe20008000000 */
[----:B------:R-:W-:Y:S01]  /*6d20*/  UMOV UR28, UR12 ;  /* 0x0000000c001c7c82 */ /* 0x000fe20008000000 */
[----:B------:R-:W-:Y:S01]  /*6d30*/  UMOV UR17, UR9 ;  /* 0x0000000900117c82 */ /* 0x000fe20008000000 */
[----:B------:R-:W-:Y:S01]  /*6d40*/  UMOV UR19, UR27 ;  /* 0x0000001b00137c82 */ /* 0x000fe20008000000 */
[----:B------:R0:W-:Y:S01]  /*6d50*/  UTMALDG.3D [UR8], [UR4], desc[UR6] ;  /* 0x00000608040075b4 */ /* 0x0001e20008011000 */
[----:B------:R-:W-:Y:S01]  /*6d60*/  UMOV UR20, UR12 ;  /* 0x0000000c00147c82 */ /* 0x000fe20008000000 */
[----:B------:R-:W-:-:S02]  /*6d70*/  LOP3.LUT R4, R4, R7, RZ, 0x3c, !PT ;  /* 0x0000000704047212 */ /* 0x000fc400078e3cff */
[----:B------:R-:W-:Y:S01]  /*6d80*/  SEL R5, R5, RZ, P1 ;  /* 0x000000ff05057207 */ /* 0x000fe20000800000 */
[----:B------:R0:W-:Y:S01]  /*6d90*/  UTMALDG.3D [UR24], [UR30], desc[UR6] ;  /* 0x000006181e0075b4 */ /* 0x0001e20008011000 */
[----:B------:R0:W-:Y:S02]  /*6da0*/  UTMALDG.3D [UR16], [UR30], desc[UR6] ;  /* 0x000006101e0075b4 */ /* 0x0001e40008011000 */
[----:B0-----:R-:W-:Y:S05]  /*6db0*/  @P3 BRA `(.L_x_171) ;  /* 0xfffffffc00303947 */ /* 0x001fea000383ffff */
.L_x_167:
[----:B------:R-:W-:Y:S05]  /*6dc0*/  BSYNC B1 ;  /* 0x0000000000017941 */ /* 0x000fea0003800000 */
.L_x_166:
[----:B------:R-:W2:Y:S01]  /*6dd0*/  LDL.64 R20, [R1] ;  /* 0x0000000001147983 */ /* 0x000ea20000100a00 */
[----:B------:R-:W-:Y:S01]  /*6de0*/  LOP3.LUT P4, RZ, R10, 0xff, RZ, 0xc0, !PT ;  /* 0x000000ff0aff7812 */ /* 0x000fe2000788c0ff */
[----:B------:R-:W-:Y:S01]  /*6df0*/  VIADD R7, R8, UR40 ;  /* 0x0000002808077c36 */ /* 0x000fe20008000000 */
[----:B------:R-:W-:Y:S01]  /*6e00*/  ULDC.64 UR4, c[0x0][0x650] ;  /* 0x0001940000047ab9 */ /* 0x000fe20000000a00 */
[----:B------:R-:W-:Y:S01]  /*6e10*/  IMAD.U32 R8, RZ, RZ, UR40 ;  /* 0x00000028ff087e24 */ /* 0x000fe2000f8e00ff */
[----:B------:R-:W-:Y:S01]  /*6e20*/  UISETP.GE.U32.AND UP0, UPT, UR40, 0x9, UPT ;  /* 0x000000092800788c */ /* 0x000fe2000bf06070 */
[----:B------:R-:W-:Y:S01]  /*6e30*/  BSSY B1, `(.L_x_172) ;  /* 0x000006b000017945 */ /* 0x000fe20003800000 */
[----:B------:R-:W-:Y:S01]  /*6e40*/  ISETP.GT.U32.AND P1, PT, R7, 0x8, PT ;  /* 0x000000080700780c */ /* 0x000fe20003f24070 */
[----:B------:R-:W-:Y:S01]  /*6e50*/  IMAD.MOV.U32 R22, RZ, RZ, -0x1 ;  /* 0xffffffffff167424 */ /* 0x000fe200078e00ff */
[----:B------:R-:W-:Y:S01]  /*6e60*/  PRMT R10, RZ, 0x7610, R10 ;  /* 0x00007610ff0a7816 */ /* 0x000fe2000000000a */
[----:B------:R-:W-:Y:S01]  /*6e70*/  IMAD.MOV.U32 R18, RZ, RZ, -0x1 ;  /* 0xffffffffff127424 */ /* 0x000fe200078e00ff */
[----:B------:R-:W-:Y:S01]  /*6e80*/  ISETP.LT.U32.AND P1, PT, R8, 0x9, P1 ;  /* 0x000000090800780c */ /* 0x000fe20000f21070 */
[----:B------:R-:W-:Y:S01]  /*6e90*/  IMAD.MOV.U32 R19, RZ, RZ, -0x1 ;  /* 0xffffffffff137424 */ /* 0x000fe200078e00ff */
[----:B------:R-:W-:Y:S01]  /*6ea0*/  PLOP3.LUT P3, PT, PT, PT, UP0, 0x80, 0x0 ;  /* 0x000000000000781c */ /* 0x000fe20003f6f008 */
[----:B------:R-:W0:Y:S01]  /*6eb0*/  @P4 S2R R5, SR_CgaCtaId ;  /* 0x0000000000054919 */ /* 0x000e220000008800 */
[----:B------:R-:W-:-:S04]  /*6ec0*/  @P4 MOV R4, 0x400 ;  /* 0x0000040000044802 */ /* 0x000fc80000000f00 */
[----:B0-----:R-:W-:Y:S01]  /*6ed0*/  @P4 LEA R6, R5, R4, 0x18 ;  /* 0x0000000405064211 */ /* 0x001fe200078ec0ff */
[----:B------:R-:W-:Y:S01]  /*6ee0*/  IMAD.WIDE.U32 R4, R7, 0x38e38e39, RZ ;  /* 0x38e38e3907047825 */ /* 0x000fe200078e00ff */
[----:B------:R-:W-:Y:S02]  /*6ef0*/  SEL R4, RZ, 0x1, !P1 ;  /* 0x00000001ff047807 */ /* 0x000fe40004800000 */
[----:B------:R0:W-:Y:S02]  /*6f00*/  @P4 SYNCS.ARRIVE.TRANS64.A1T0 RZ, [R6+URZ+0xc8], RZ ;  /* 0x0000c8ff06ff49a7 */ /* 0x0001e4000810003f */
[----:B------:R-:W-:Y:S02]  /*6f10*/  LOP3.LUT R3, R3, R4, RZ, 0x3c, !PT ;  /* 0x0000000403037212 */ /* 0x000fe400078e3cff */
[----:B------:R-:W-:Y:S02]  /*6f20*/  PRMT R4, RZ, 0x7610, R4 ;  /* 0x00007610ff047816 */ /* 0x000fe40000000004 */
[----:B0-----:R-:W-:-:S04]  /*6f30*/  SHF.R.U32.HI R6, RZ, 0x1, R5 ;  /* 0x00000001ff067819 */ /* 0x001fc80000011605 */
[----:B------:R-:W-:Y:S01]  /*6f40*/  @P3 LOP3.LUT R3, R3, 0x1, R6, 0x78, !PT ;  /* 0x0000000103033812 */ /* 0x000fe200078e7806 */
[----:B------:R-:W-:Y:S01]  /*6f50*/  IMAD R8, R6, -0x9, R7 ;  /* 0xfffffff706087824 */ /* 0x000fe200078e0207 */
[----:B--2---:R-:W-:-:S04]  /*6f60*/  IADD3 R16, P4, R16, R20, RZ ;  /* 0x0000001410107210 */ /* 0x004fc80007f9e0ff */
[----:B------:R-:W-:Y:S01]  /*6f70*/  ISETP.GE.U32.AND P1, PT, R16, UR4, PT ;  /* 0x0000000410007c0c */ /* 0x000fe2000bf26070 */
[----:B------:R-:W-:-:S05]  /*6f80*/  IMAD.X R17, R17, 0x1, R0, P4 ;  /* 0x0000000111117824 */ /* 0x000fca00020e0600 */
[----:B------:R-:W-:-:S13]  /*6f90*/  ISETP.GE.U32.AND.EX P1, PT, R17, UR5, PT, P1 ;  /* 0x0000000511007c0c */ /* 0x000fda000bf26110 */
[----:B------:R-:W-:Y:S05]  /*6fa0*/  @P1 BRA `(.L_x_173) ;  /* 0x00000004004c1947 */ /* 0x000fea0003800000 */
[----:B------:R-:W0:Y:S01]  /*6fb0*/  S2R R12, SR_CTAID.X ;  /* 0x00000000000c7919 */ /* 0x000e220000002500 */
[----:B------:R-:W-:Y:S01]  /*6fc0*/  ULDC.64 UR4, c[0x0][0x628] ;  /* 0x00018a0000047ab9 */ /* 0x000fe20000000a00 */
[----:B------:R-:W1:Y:S01]  /*6fd0*/  LDC R13, c[0x0][0x144] ;  /* 0x00005100ff0d7b82 */ /* 0x000e620000000800 */
[----:B------:R-:W-:Y:S01]  /*6fe0*/  ISETP.NE.U32.AND P1, PT, RZ, UR4, PT ;  /* 0x00000004ff007c0c */ /* 0x000fe2000bf25070 */
[----:B------:R-:W2:Y:S01]  /*6ff0*/  S2R R11, SR_CTAID.Y ;  /* 0x00000000000b7919 */ /* 0x000ea20000002600 */
[----:B------:R-:W-:Y:S01]  /*7000*/  ULDC UR6, c[0x0][0x150] ;  /* 0x0000540000067ab9 */ /* 0x000fe20000000800 */
[----:B------:R-:W-:Y:S01]  /*7010*/  ULDC UR7, c[0x0][0x630] ;  /* 0x00018c0000077ab9 */ /* 0x000fe20000000800 */
[----:B------:R-:W-:Y:S01]  /*7020*/  ISETP.NE.AND.EX P1, PT, RZ, UR5, PT, P1 ;  /* 0x00000005ff007c0c */ /* 0x000fe2000bf25310 */
[----:B------:R-:W-:Y:S01]  /*7030*/  IMAD.MOV.U32 R4, RZ, RZ, R16 ;  /* 0x000000ffff047224 */ /* 0x000fe200078e0010 */
[----:B0-----:R-:W-:-:S05]  /*7040*/  I2FP.F32.U32 R5, R12 ;  /* 0x0000000c00057245 */ /* 0x001fca0000201000 */
[----:B------:R-:W-:Y:S01]  /*7050*/  FMUL R14, R5, UR6 ;  /* 0x00000006050e7c20 */ /* 0x000fe20008400000 */
[----:B------:R-:W-:-:S05]  /*7060*/  IMAD.MOV.U32 R5, RZ, RZ, R17 ;  /* 0x000000ffff057224 */ /* 0x000fca00078e0011 */
[----:B--2---:R-:W-:Y:S05]  /*7070*/  @!P1 BRA `(.L_x_174) ;  /* 0x0000000000289947 */ /* 0x004fea0003800000 */
[----:B------:R-:W-:Y:S02]  /*7080*/  ULDC UR6, c[0x0][0x634] ;  /* 0x00018d0000067ab9 */ /* 0x000fe40000000800 */
[----:B------:R-:W-:-:S05]  /*7090*/  IADD3 R5, P1, R16, UR6, RZ ;  /* 0x0000000610057c10 */ /* 0x000fca000ff3e0ff */
[----:B------:R-:W-:-:S04]  /*70a0*/  IMAD.X R15, RZ, RZ, R17, P1 ;  /* 0x000000ffff0f7224 */ /* 0x000fc800008e0611 */
[----:B------:R-:W-:-:S04]  /*70b0*/  IMAD.WIDE.U32 R6, R15, UR4, RZ ;  /* 0x000000040f067c25 */ /* 0x000fc8000f8e00ff */
[----:B------:R-:W-:-:S04]  /*70c0*/  IMAD.WIDE.U32 R6, P1, R5, UR5, R6 ;  /* 0x0000000505067c25 */ /* 0x000fc8000f820006 */
[----:B------:R-:W-:-:S04]  /*70d0*/  IMAD.WIDE.U32 R4, R5, UR4, RZ ;  /* 0x0000000405047c25 */ /* 0x000fc8000f8e00ff */
[----:B------:R-:W-:Y:S01]  /*70e0*/  IMAD.MOV.U32 R4, RZ, RZ, R7 ;  /* 0x000000ffff047224 */ /* 0x000fe200078e0007 */
[----:B------:R-:W-:Y:S01]  /*70f0*/  IADD3 RZ, P3, R5, R6, RZ ;  /* 0x0000000605ff7210 */ /* 0x000fe20007f7e0ff */
[----:B------:R-:W-:-:S04]  /*7100*/  IMAD.X R5, RZ, RZ, RZ, P1 ;  /* 0x000000ffff057224 */ /* 0x000fc800008e06ff */
[----:B------:R-:W-:-:S08]  /*7110*/  IMAD.WIDE.U32.X R4, R15, UR5, R4, P3 ;  /* 0x000000050f047c25 */ /* 0x000fd000098e0404 */
.L_x_174:
[--C-:B------:R-:W-:Y:S01]  /*7120*/  SHF.R.U64 R19, R4, UR7, R5.reuse ;  /* 0x0000000704137c19 */ /* 0x100fe20008001205 */
[----:B------:R-:W0:Y:S01]  /*7130*/  F2I.U32.TRUNC.NTZ R14, R14 ;  /* 0x0000000e000e7305 */ /* 0x000e22000020f000 */
[----:B------:R-:W-:Y:S01]  /*7140*/  SHF.R.U32.HI R4, RZ, UR7, R5 ;  /* 0x00000007ff047c19 */ /* 0x000fe20008011605 */
[----:B------:R-:W-:Y:S01]  /*7150*/  ULDC.64 UR4, c[0x0][0x620] ;  /* 0x0001880000047ab9 */ /* 0x000fe20000000a00 */
[----:B------:R-:W-:Y:S01]  /*7160*/  IADD3 R7, P1, RZ, -R19, RZ ;  /* 0x80000013ff077210 */ /* 0x000fe20007f3e0ff */
[----:B------:R-:W-:Y:S01]  /*7170*/  ULDC.64 UR6, c[0x0][0x640] ;  /* 0x0001900000067ab9 */ /* 0x000fe20000000a00 */
[----:B------:R-:W2:Y:S03]  /*7180*/  LDC R18, c[0x0][0x148] ;  /* 0x00005200ff127b82 */ /* 0x000ea60000000800 */
[----:B------:R-:W-:Y:S01]  /*7190*/  IMAD.X R4, RZ, RZ, ~R4, P1 ;  /* 0x000000ffff047224 */ /* 0x000fe200008e0e04 */
[----:B------:R-:W-:-:S03]  /*71a0*/  ISETP.NE.U32.AND P1, PT, RZ, UR6, PT ;  /* 0x00000006ff007c0c */ /* 0x000fc6000bf25070 */
[----:B------:R-:W-:Y:S01]  /*71b0*/  IMAD R6, R4, UR4, RZ ;  /* 0x0000000404067c24 */ /* 0x000fe2000f8e02ff */
[----:B------:R-:W-:Y:S01]  /*71c0*/  ISETP.NE.AND.EX P1, PT, RZ, UR7, PT, P1 ;  /* 0x00000007ff007c0c */ /* 0x000fe2000bf25310 */
[----:B------:R-:W-:Y:S01]  /*71d0*/  IMAD.WIDE.U32 R4, R7, UR4, R16 ;  /* 0x0000000407047c25 */ /* 0x000fe2000f8e0010 */
[----:B------:R-:W-:-:S03]  /*71e0*/  ULDC UR4, c[0x0][0x618] ;  /* 0x0001860000047ab9 */ /* 0x000fc60000000800 */
[----:B------:R-:W-:Y:S01]  /*71f0*/  IMAD R7, R7, UR5, R6 ;  /* 0x0000000507077c24 */ /* 0x000fe2000f8e0206 */
[----:B------:R-:W-:Y:S01]  /*7200*/  ULDC UR5, c[0x0][0x154] ;  /* 0x0000550000057ab9 */ /* 0x000fe20000000800 */
[----:B0-----:R-:W-:Y:S02]  /*7210*/  IMAD.MOV R6, RZ, RZ, -R14 ;  /* 0x000000ffff067224 */ /* 0x001fe400078e0a0e */
[----:B------:R-:W-:Y:S02]  /*7220*/  IMAD.IADD R5, R5, 0x1, R7 ;  /* 0x0000000105057824 */ /* 0x000fe400078e0207 */
[----:B-1----:R-:W-:Y:S01]  /*7230*/  IMAD R12, R13, R6, R12 ;  /* 0x000000060d0c7224 */ /* 0x002fe200078e020c */
[----:B------:R-:W-:Y:S02]  /*7240*/  I2FP.F32.U32 R6, R11 ;  /* 0x0000000b00067245 */ /* 0x000fe40000201000 */
[--C-:B------:R-:W-:Y:S02]  /*7250*/  SHF.R.U64 R13, R4, UR4, R5.reuse ;  /* 0x00000004040d7c19 */ /* 0x100fe40008001205 */
[----:B------:R-:W-:Y:S01]  /*7260*/  SHF.R.U32.HI R4, RZ, UR4, R5 ;  /* 0x00000004ff047c19 */ /* 0x000fe20008011605 */
[----:B------:R-:W-:Y:S01]  /*7270*/  FMUL R6, R6, UR5 ;  /* 0x0000000506067c20 */ /* 0x000fe20008400000 */
[----:B------:R-:W-:-:S02]  /*7280*/  ULDC UR4, c[0x0][0x608] ;  /* 0x0001820000047ab9 */ /* 0x000fc40000000800 */
[--C-:B------:R-:W-:Y:S01]  /*7290*/  SHF.R.U64 R15, R13, UR4, R4.reuse ;  /* 0x000000040d0f7c19 */ /* 0x100fe20008001204 */
[----:B------:R0:W1:Y:S01]  /*72a0*/  F2I.U32.TRUNC.NTZ R20, R6 ;  /* 0x0000000600147305 */ /* 0x000062000020f000 */
[----:B------:R-:W-:Y:S01]  /*72b0*/  SHF.R.U32.HI R4, RZ, UR4, R4 ;  /* 0x00000004ff047c19 */ /* 0x000fe20008011604 */
[----:B------:R-:W-:-:S03]  /*72c0*/  ULDC UR4, c[0x0][0x658] ;  /* 0x0001960000047ab9 */ /* 0x000fc60000000800 */
[--C-:B------:R-:W-:Y:S02]  /*72d0*/  SHF.R.U64 R14, R15, UR4, R4.reuse ;  /* 0x000000040f0e7c19 */ /* 0x100fe40008001204 */
[----:B------:R-:W-:-:S03]  /*72e0*/  SHF.R.U32.HI R21, RZ, UR4, R4 ;  /* 0x00000004ff157c19 */ /* 0x000fc60008011604 */
[----:B------:R-:W-:Y:S02]  /*72f0*/  IMAD.MOV.U32 R4, RZ, RZ, R14 ;  /* 0x000000ffff047224 */ /* 0x000fe400078e000e */
[----:B------:R-:W-:Y:S01]  /*7300*/  IMAD.MOV.U32 R5, RZ, RZ, R21 ;  /* 0x000000ffff057224 */ /* 0x000fe200078e0015 */
[----:B0-----:R-:W-:Y:S06]  /*7310*/  @!P1 BRA `(.L_x_175) ;  /* 0x0000000000289947 */ /* 0x001fec0003800000 */
        /* <DEDUP_REMOVED lines=10> */
.L_x_175:
[----:B------:R-:W-:Y:S01]  /*73c0*/  ISETP.NE.AND P1, PT, R2, 0x1, PT ;  /* 0x000000010200780c */ /* 0x000fe20003f25270 */
[----:B------:R-:W-:Y:S01]  /*73d0*/  ULDC UR4, c[0x0][0x648] ;  /* 0x0001920000047ab9 */ /* 0x000fe20000000800 */
[----:B------:R-:W-:Y:S01]  /*73e0*/  LOP3.LUT R15, R15, UR14, RZ, 0xc0, !PT ;  /* 0x0000000e0f0f7c12 */ /* 0x000fe2000f8ec0ff */
[----:B-1----:R-:W-:Y:S01]  /*73f0*/  IMAD.MOV R20, RZ, RZ, -R20 ;  /* 0x000000ffff147224 */ /* 0x002fe200078e0a14 */
[----:B------:R-:W-:Y:S01]  /*7400*/  SHF.R.U64 R4, R4, UR4, R5 ;  /* 0x0000000404047c19 */ /* 0x000fe20008001205 */
[----:B------:R-:W-:Y:S01]  /*7410*/  ULDC UR4, c[0x0][0x638] ;  /* 0x00018e0000047ab9 */ /* 0x000fe20000000800 */
[----:B------:R-:W-:Y:S01]  /*7420*/  LOP3.LUT R13, R13, UR13, RZ, 0xc0, !PT ;  /* 0x0000000d0d0d7c12 */ /* 0x000fe2000f8ec0ff */
[----:B------:R-:W-:Y:S02]  /*7430*/  ULDC UR5, c[0x0][0x610] ;  /* 0x0001840000057ab9 */ /* 0x000fe40000000800 */
[----:B------:R-:W-:Y:S02]  /*7440*/  IMAD.MOV R5, RZ, RZ, -R4 ;  /* 0x000000ffff057224 */ /* 0x000fe400078e0a04 */
[----:B------:R-:W-:-:S02]  /*7450*/  IMAD R15, R4, UR15, R15 ;  /* 0x0000000f040f7c24 */ /* 0x000fc4000f8e020f */
[----:B--2---:R-:W-:Y:S02]  /*7460*/  @P1 IMAD R12, R18, R20, R11 ;  /* 0x00000014120c1224 */ /* 0x004fe400078e020b */
[----:B------:R-:W-:Y:S01]  /*7470*/  IMAD R14, R5, UR4, R14 ;  /* 0x00000004050e7c24 */ /* 0x000fe2000f8e020e */
[----:B------:R-:W-:Y:S01]  /*7480*/  ULDC UR4, c[0x0][0x600] ;  /* 0x0001800000047ab9 */ /* 0x000fe20000000800 */
[----:B------:R-:W-:Y:S02]  /*7490*/  IMAD R12, R15, UR5, R12 ;  /* 0x000000050f0c7c24 */ /* 0x000fe4000f8e020c */
[----:B------:R-:W-:Y:S02]  /*74a0*/  IMAD R5, R14, UR4, R13 ;  /* 0x000000040e057c24 */ /* 0x000fe4000f8e020d */
[----:B------:R-:W-:-:S03]  /*74b0*/  IMAD.MOV.U32 R4, RZ, RZ, 0x1 ;  /* 0x00000001ff047424 */ /* 0x000fc600078e00ff */
[----:B------:R-:W-:Y:S02]  /*74c0*/  SEL R18, R5, R12, !P1 ;  /* 0x0000000c05127207 */ /* 0x000fe40004800000 */
[----:B------:R-:W-:-:S07]  /*74d0*/  SEL R22, R12, R5, !P1 ;  /* 0x000000050c167207 */ /* 0x000fce0004800000 */
.L_x_173:
[----:B------:R-:W-:Y:S05]  /*74e0*/  BSYNC B1 ;  /* 0x0000000000017941 */ /* 0x000fea0003800000 */
.L_x_172:
[----:B------:R-:W-:-:S13]  /*74f0*/  LOP3.LUT P1, RZ, R4, 0xff, RZ, 0xc0, !PT ;  /* 0x000000ff04ff7812 */ /* 0x000fda000782c0ff */
[----:B------:R-:W-:Y:S05]  /*7500*/  @P1 BRA `(.L_x_176) ;  /* 0xfffffff400201947 */ /* 0x000fea000383ffff */
[----:B------:R-:W-:Y:S05]  /*7510*/  BSYNC B0 ;  /* 0x0000000000007941 */ /* 0x000fea0003800000 */
.L_x_164:
[----:B------:R-:W-:-:S03]  /*7520*/  UMOV UR4, 0xffffffff ;  /* 0xffffffff00047882 */ /* 0x000fc60000000000 */
[----:B------:R-:W-:Y:S05]  /*7530*/  BRA.DIV UR4, `(.L_x_177) ;  /* 0x0000000604fc7947 */ /* 0x000fea000b800000 */
[----:B------:R-:W-:-:S13]  /*7540*/  ELECT P6, URZ, PT ;  /* 0x00000000003f782f */ /* 0x000fda00038c0000 */
.L_x_198:
[----:B------:R-:W-:Y:S04]  /*7550*/  BSSY B0, `(.L_x_178) ;  /* 0x0000058000007945 */ /* 0x000fe80003800000 */
[----:B------:R-:W-:Y:S05]  /*7560*/  @!P6 BRA `(.L_x_179) ;  /* 0x000000040058e947 */ /* 0x000fea0003800000 */
[----:B------:R-:W-:-:S04]  /*7570*/  LOP3.LUT R23, R23, 0x2, RZ, 0xfc, !PT ;  /* 0x0000000217177812 */ /* 0x000fc800078efcff */
[----:B------:R-:W-:-:S13]  /*7580*/  ISETP.NE.AND P0, PT, R23, 0x3, PT ;  /* 0x000000031700780c */ /* 0x000fda0003f05270 */
[----:B------:R-:W-:Y:S05]  /*7590*/  @!P0 BRA `(.L_x_180) ;  /* 0x0000000000048947 */ /* 0x000fea0003800000 */
[----:B------:R-:W-:Y:S01]  /*75a0*/  BPT.TRAP 0x1 ;  /* 0x000000040000795c */ /* 0x000fe20000300000 */
.L_x_180:
[----:B------:R-:W0:Y:S01]  /*75b0*/  S2R R5, SR_CgaCtaId ;  /* 0x0000000000057919 */ /* 0x000e220000008800 */
[----:B------:R-:W-:Y:S02]  /*75c0*/  MOV R0, 0x400 ;  /* 0x0000040000007802 */ /* 0x000fe40000000f00 */
[----:B------:R-:W-:Y:S02]  /*75d0*/  SHF.L.U32 R2, R3, 0x1f, RZ ;  /* 0x0000001f03027819 */ /* 0x000fe400000006ff */
[----:B0-----:R-:W-:-:S05]  /*75e0*/  LEA R5, R5, R0, 0x18 ;  /* 0x0000000005057211 */ /* 0x001fca00078ec0ff */
[----:B------:R-:W-:-:S04]  /*75f0*/  VIADD R5, R5, 0x48 ;  /* 0x0000004805057836 */ /* 0x000fc80000000000 */
[C---:B------:R-:W-:Y:S02]  /*7600*/  IMAD R7, R8.reuse, 0x8, R5 ;  /* 0x0000000808077824 */ /* 0x040fe400078e0205 */
[----:B------:R-:W-:Y:S02]  /*7610*/  VIADD R8, R8, 0x1 ;  /* 0x0000000108087836 */ /* 0x000fe40000000000 */
[----:B------:R-:W0:Y:S03]  /*7620*/  SYNCS.PHASECHK.TRANS64.TRYWAIT P0, [R7+URZ], R2 ;  /* 0x00000002070075a7 */ /* 0x000e26000800017f */
[----:B------:R-:W-:-:S04]  /*7630*/  ISETP.NE.AND P1, PT, R8, 0x9, PT ;  /* 0x000000090800780c */ /* 0x000fc80003f25270 */
[----:B------:R-:W-:Y:S02]  /*7640*/  SEL R0, RZ, 0x1, P1 ;  /* 0x00000001ff007807 */ /* 0x000fe40000800000 */
[----:B------:R-:W-:Y:S02]  /*7650*/  SEL R8, R8, RZ, P1 ;  /* 0x000000ff08087207 */ /* 0x000fe40000800000 */
[----:B------:R-:W-:-:S03]  /*7660*/  LOP3.LUT R9, R3, R0, RZ, 0x3c, !PT ;  /* 0x0000000003097212 */ /* 0x000fc600078e3cff */
[----:B------:R-:W-:Y:S01]  /*7670*/  IMAD R6, R8, 0x8, R5 ;  /* 0x0000000808067824 */ /* 0x000fe200078e0205 */
[----:B------:R-:W-:Y:S01]  /*7680*/  SHF.L.U32 R3, R9, 0x1f, RZ ;  /* 0x0000001f09037819 */ /* 0x000fe200000006ff */
[----:B0-----:R-:W-:Y:S06]  /*7690*/  @!P0 BRA `(.L_x_181) ;  /* 0x0000000400c48947 */ /* 0x001fec0003800000 */
.L_x_199:
[----:B------:R-:W1:Y:S01]  /*76a0*/  SYNCS.PHASECHK.TRANS64.TRYWAIT P0, [R6+URZ], R3 ;  /* 0x00000003060075a7 */ /* 0x000e62000800017f */
[----:B------:R-:W-:-:S05]  /*76b0*/  VIADD R0, R8, 0x1 ;  /* 0x0000000108007836 */ /* 0x000fca0000000000 */
[----:B------:R-:W-:-:S04]  /*76c0*/  ISETP.NE.AND P1, PT, R0, 0x9, PT ;  /* 0x000000090000780c */ /* 0x000fc80003f25270 */
[----:B0-----:R-:W-:Y:S02]  /*76d0*/  SEL R2, RZ, 0x1, P1 ;  /* 0x00000001ff027807 */ /* 0x001fe40000800000 */
[----:B------:R-:W-:Y:S02]  /*76e0*/  SEL R0, R0, RZ, P1 ;  /* 0x000000ff00007207 */ /* 0x000fe40000800000 */
[----:B------:R-:W-:-:S03]  /*76f0*/  LOP3.LUT R9, R9, R2, RZ, 0x3c, !PT ;  /* 0x0000000209097212 */ /* 0x000fc600078e3cff */
[----:B------:R-:W-:Y:S01]  /*7700*/  IMAD R7, R0, 0x8, R5 ;  /* 0x0000000800077824 */ /* 0x000fe200078e0205 */
[----:B------:R-:W-:Y:S01]  /*7710*/  SHF.L.U32 R4, R9, 0x1f, RZ ;  /* 0x0000001f09047819 */ /* 0x000fe200000006ff */
[----:B-1----:R-:W-:Y:S06]  /*7720*/  @!P0 BRA `(.L_x_182) ;  /* 0x0000000400b48947 */ /* 0x002fec0003800000 */
.L_x_200:
[----:B------:R-:W1:Y:S01]  /*7730*/  SYNCS.PHASECHK.TRANS64.TRYWAIT P0, [R7+URZ], R4 ;  /* 0x00000004070075a7 */ /* 0x000e62000800017f */
[----:B------:R-:W-:-:S05]  /*7740*/  VIADD R0, R0, 0x1 ;  /* 0x0000000100007836 */ /* 0x000fca0000000000 */
[----:B------:R-:W-:-:S04]  /*7750*/  ISETP.NE.AND P1, PT, R0, 0x9, PT ;  /* 0x000000090000780c */ /* 0x000fc80003f25270 */
[----:B------:R-:W-:Y:S02]  /*7760*/  SEL R2, RZ, 0x1, P1 ;  /* 0x00000001ff027807 */ /* 0x000fe40000800000 */
[----:B------:R-:W-:Y:S02]  /*7770*/  SEL R0, R0, RZ, P1 ;  /* 0x000000ff00007207 */ /* 0x000fe40000800000 */
[----:B------:R-:W-:-:S03]  /*7780*/  LOP3.LUT R9, R9, R2, RZ, 0x3c, !PT ;  /* 0x0000000209097212 */ /* 0x000fc600078e3cff */
[----:B0-----:R-:W-:Y:S01]  /*7790*/  IMAD R6, R0, 0x8, R5 ;  /* 0x0000000800067824 */ /* 0x001fe200078e0205 */
[----:B------:R-:W-:Y:S01]  /*77a0*/  SHF.L.U32 R3, R9, 0x1f, RZ ;  /* 0x0000001f09037819 */ /* 0x000fe200000006ff */
[----:B-1----:R-:W-:Y:S06]  /*77b0*/  @!P0 BRA `(.L_x_183) ;  /* 0x0000000400a48947 */ /* 0x002fec0003800000 */
.L_x_201:
        /* <DEDUP_REMOVED lines=9> */
.L_x_202:
        /* <DEDUP_REMOVED lines=9> */
.L_x_203:
        /* <DEDUP_REMOVED lines=9> */
.L_x_204:
        /* <DEDUP_REMOVED lines=9> */
.L_x_205:
[----:B------:R-:W1:Y:S01]  /*7a00*/  SYNCS.PHASECHK.TRANS64.TRYWAIT P0, [R6+URZ], R3 ;  /* 0x00000003060075a7 */ /* 0x000e62000800017f */
[----:B------:R-:W-:-:S05]  /*7a10*/  VIADD R0, R0, 0x1 ;  /* 0x0000000100007836 */ /* 0x000fca0000000000 */
[----:B------:R-:W-:-:S04]  /*7a20*/  ISETP.NE.AND P1, PT, R0, 0x9, PT ;  /* 0x000000090000780c */ /* 0x000fc80003f25270 */
[----:B------:R-:W-:Y:S02]  /*7a30*/  SEL R2, RZ, 0x1, P1 ;  /* 0x00000001ff027807 */ /* 0x000fe40000800000 */
[----:B------:R-:W-:Y:S02]  /*7a40*/  SEL R0, R0, RZ, P1 ;  /* 0x000000ff00007207 */ /* 0x000fe40000800000 */
[----:B------:R-:W-:Y:S01]  /*7a50*/  LOP3.LUT R2, R9, R2, RZ, 0x3c, !PT ;  /* 0x0000000209027212 */ /* 0x000fe200078e3cff */
[----:B-1----:R-:W-:Y:S06]  /*7a60*/  @!P0 BRA `(.L_x_188) ;  /* 0x00000004005c8947 */ /* 0x002fec0003800000 */
.L_x_206:
[----:B------:R-:W-:Y:S01]  /*7a70*/  IMAD R5, R0, 0x8, R5 ;  /* 0x0000000800057824 */ /* 0x000fe200078e0205 */
[----:B------:R-:W-:-:S07]  /*7a80*/  SHF.L.U32 R0, R2, 0x1f, RZ ;  /* 0x0000001f02007819 */ /* 0x000fce00000006ff */
.L_x_189:
[----:B--2---:R2:W3:Y:S02]  /*7a90*/  SYNCS.PHASECHK.TRANS64.TRYWAIT P0, [R5+URZ], R0 ;  /* 0x00000000050075a7 */ /* 0x0044e4000800017f */
[----:B---3--:R-:W-:Y:S05]  /*7aa0*/  @!P0 NANOSLEEP.SYNCS 0x989680 ;  /* 0x009896800000895d */ /* 0x008fea0003900000 */
[----:B------:R-:W3:Y:S02]  /*7ab0*/  @!P0 SYNCS.PHASECHK.TRANS64 P0, [R5+URZ], R0 ;  /* 0x00000000050085a7 */ /* 0x000ee4000800007f */
[----:B---3--:R-:W-:Y:S05]  /*7ac0*/  @!P0 BRA `(.L_x_189) ;  /* 0xfffffffc00f08947 */ /* 0x008fea000383ffff */
.L_x_179:
[----:B------:R-:W-:Y:S05]  /*7ad0*/  BSYNC B0 ;  /* 0x0000000000007941 */ /* 0x000fea0003800000 */
.L_x_178:
[----:B------:R-:W-:Y:S05]  /*7ae0*/  EXIT ;  /* 0x000000000000794d */ /* 0x000fea0003800000 */
.L_x_16:
[----:B0-----:R-:W-:-:S04]  /*7af0*/  IMAD.U32 R3, RZ, RZ, UR43 ;  /* 0x0000002bff037e24 */ /* 0x001fc8000f8e00ff */
[----:B------:R0:W1:Y:S03]  /*7b00*/  SYNCS.PHASECHK.TRANS64.TRYWAIT P0, [R3+URZ+-0x8], R0 ;  /* 0xfffff800030075a7 */ /* 0x000066000800017f */
[----:B-1----:R-:W-:Y:S05]  /*7b10*/  @!P0 NANOSLEEP.SYNCS 0x989680 ;  /* 0x009896800000895d */ /* 0x002fea0003900000 */
[----:B------:R-:W1:Y:S02]  /*7b20*/  @!P0 SYNCS.PHASECHK.TRANS64 P0, [R3+URZ+-0x8], R0 ;  /* 0xfffff800030085a7 */ /* 0x000e64000800007f */
[----:B-1----:R-:W-:Y:S05]  /*7b30*/  @!P0 BRA `(.L_x_16) ;  /* 0xfffffffc00ec8947 */ /* 0x002fea000383ffff */
[----:B------:R-:W-:Y:S05]  /*7b40*/  BRA `(.L_x_190) ;  /* 0xffffff9800b47947 */ /* 0x000fea000383ffff */
.L_x_21:
[----:B-1----:R1:W2:Y:S02]  /*7b50*/  SYNCS.PHASECHK.TRANS64.TRYWAIT P1, [R3+URZ], R0 ;  /* 0x00000000030075a7 */ /* 0x0022a4000802017f */
[----:B--2---:R-:W-:Y:S05]  /*7b60*/  @!P1 NANOSLEEP.SYNCS 0x989680 ;  /* 0x009896800000995d */ /* 0x004fea0003900000 */
[----:B------:R-:W2:Y:S02]  /*7b70*/  @!P1 SYNCS.PHASECHK.TRANS64 P1, [R3+URZ], R0 ;  /* 0x00000000030095a7 */ /* 0x000ea4000802007f */
[----:B--2---:R-:W-:Y:S05]  /*7b80*/  @!P1 BRA `(.L_x_21) ;  /* 0xfffffffc00f09947 */ /* 0x004fea000383ffff */
[----:B------:R-:W-:Y:S05]  /*7b90*/  BRA `(.L_x_20) ;  /* 0xffffff9c00287947 */ /* 0x000fea000383ffff */
.L_x_26:
[----:B-1----:R-:W-:-:S04]  /*7ba0*/  IMAD.U32 R4, RZ, RZ, UR4 ;  /* 0x00000004ff047e24 */ /* 0x002fc8000f8e00ff */
[----:B------:R1:W2:Y:S03]  /*7bb0*/  SYNCS.PHASECHK.TRANS64.TRYWAIT P1, [R4+URZ], R3 ;  /* 0x00000003040075a7 */ /* 0x0002a6000802017f */
[----:B--2---:R-:W-:Y:S05]  /*7bc0*/  @!P1 NANOSLEEP.SYNCS 0x989680 ;  /* 0x009896800000995d */ /* 0x004fea0003900000 */
[----:B------:R-:W2:Y:S02]  /*7bd0*/  @!P1 SYNCS.PHASECHK.TRANS64 P1, [R4+URZ], R3 ;  /* 0x00000003040095a7 */ /* 0x000ea4000802007f */
[----:B--2---:R-:W-:Y:S05]  /*7be0*/  @!P1 BRA `(.L_x_26) ;  /* 0xfffffffc00ec9947 */ /* 0x004fea000383ffff */
[----:B------:R-:W-:Y:S05]  /*7bf0*/  BRA `(.L_x_25) ;  /* 0xffffff9c00f87947 */ /* 0x000fea000383ffff */
.L_x_32:
[----:B0-----:R-:W-:-:S04]  /*7c00*/  IMAD.U32 R3, RZ, RZ, UR43 ;  /* 0x0000002bff037e24 */ /* 0x001fc8000f8e00ff */
[----:B------:R0:W1:Y:S03]  /*7c10*/  SYNCS.PHASECHK.TRANS64.TRYWAIT P0, [R3+URZ+0x8], R0 ;  /* 0x00000800030075a7 */ /* 0x000066000800017f */
[----:B-1----:R-:W-:Y:S05]  /*7c20*/  @!P0 NANOSLEEP.SYNCS 0x989680 ;  /* 0x009896800000895d */ /* 0x002fea0003900000 */
[----:B------:R-:W1:Y:S02]  /*7c30*/  @!P0 SYNCS.PHASECHK.TRANS64 P0, [R3+URZ+0x8], R0 ;  /* 0x00000800030085a7 */ /* 0x000e64000800007f */
[----:B-1----:R-:W-:Y:S05]  /*7c40*/  @!P0 BRA `(.L_x_32) ;  /* 0xfffffffc00ec8947 */ /* 0x002fea000383ffff */
[----:B------:R-:W-:Y:S05]  /*7c50*/  BRA `(.L_x_191) ;  /* 0xffffffa400247947 */ /* 0x000fea000383ffff */
.L_x_165:
[----:B------:R-:W-:Y:S01]  /*7c60*/  BSSY B1, `(.L_x_192) ;  /* 0x0000006000017945 */ /* 0x000fe20003800000 */
[----:B------:R-:W-:-:S07]  /*7c70*/  IMAD.MOV.U32 R15, RZ, RZ, -0x1 ;  /* 0xffffffffff0f7424 */ /* 0x000fce00078e00ff */
[----:B-----5:R-:W-:Y:S05]  /*7c80*/  WARPSYNC.COLLECTIVE R15, `(.L_x_193) ;  /* 0x000000000f0c7348 */ /* 0x020fea0003c00000 */
[----:B------:R-:W-:Y:S02]  /*7c90*/  ELECT P6, UR62, PT ;  /* 0x00000000003e782f */ /* 0x000fe400038c0000 */
[----:B------:R-:W-:Y:S01]  /*7ca0*/  MOV R14, UR62 ;  /* 0x0000003e000e7c02 */ /* 0x000fe20008000f00 */
[----:B-----5:R-:W-:Y:S10]  /*7cb0*/  ENDCOLLECTIVE ;  /* 0x000000000000791b */ /* 0x020ff40003800000 */
.L_x_193:
[----:B------:R-:W-:Y:S05]  /*7cc0*/  BSYNC B1 ;  /* 0x0000000000017941 */ /* 0x000fea0003800000 */
.L_x_192:
[----:B------:R-:W-:Y:S05]  /*7cd0*/  BRA `(.L_x_194) ;  /* 0xffffffec00387947 */ /* 0x000fea000383ffff */
.L_x_168:
[----:B-1----:R1:W2:Y:S02]  /*7ce0*/  SYNCS.PHASECHK.TRANS64.TRYWAIT P1, [R11+URZ+0x48], R6 ;  /* 0x000048060b0075a7 */ /* 0x0022a4000802017f */
[----:B--2---:R-:W-:Y:S05]  /*7cf0*/  @!P1 NANOSLEEP.SYNCS 0x989680 ;  /* 0x009896800000995d */ /* 0x004fea0003900000 */
[----:B------:R-:W2:Y:S02]  /*7d00*/  @!P1 SYNCS.PHASECHK.TRANS64 P1, [R11+URZ+0x48], R6 ;  /* 0x000048060b0095a7 */ /* 0x000ea4000802007f */
[----:B--2---:R-:W-:Y:S05]  /*7d10*/  @!P1 BRA `(.L_x_168) ;  /* 0xfffffffc00f09947 */ /* 0x004fea000383ffff */
[----:B------:R-:W-:Y:S05]  /*7d20*/  BRA `(.L_x_195) ;  /* 0xffffffec00747947 */ /* 0x000fea000383ffff */
.L_x_177:
[----:B------:R-:W-:Y:S01]  /*7d30*/  BSSY B0, `(.L_x_196) ;  /* 0x0000006000007945 */ /* 0x000fe20003800000 */
[----:B------:R-:W-:-:S07]  /*7d40*/  IMAD.MOV.U32 R15, RZ, RZ, -0x1 ;  /* 0xffffffffff0f7424 */ /* 0x000fce00078e00ff */
[----:B-----5:R-:W-:Y:S05]  /*7d50*/  WARPSYNC.COLLECTIVE R15, `(.L_x_197) ;  /* 0x000000000f0c7348 */ /* 0x020fea0003c00000 */
[----:B------:R-:W-:Y:S02]  /*7d60*/  ELECT P6, UR62, PT ;  /* 0x00000000003e782f */ /* 0x000fe400038c0000 */
[----:B------:R-:W-:Y:S01]  /*7d70*/  MOV R14, UR62 ;  /* 0x0000003e000e7c02 */ /* 0x000fe20008000f00 */
[----:B-----5:R-:W-:Y:S10]  /*7d80*/  ENDCOLLECTIVE ;  /* 0x000000000000791b */ /* 0x020ff40003800000 */
.L_x_197:
[----:B------:R-:W-:Y:S05]  /*7d90*/  BSYNC B0 ;  /* 0x0000000000007941 */ /* 0x000fea0003800000 */
.L_x_196:
[----:B------:R-:W-:Y:S05]  /*7da0*/  BRA `(.L_x_198) ;  /* 0xfffffff400e87947 */ /* 0x000fea000383ffff */
.L_x_181:
[----:B0-----:R0:W1:Y:S02]  /*7db0*/  SYNCS.PHASECHK.TRANS64.TRYWAIT P0, [R7+URZ], R2 ;  /* 0x00000002070075a7 */ /* 0x001064000800017f */
[----:B-1----:R-:W-:Y:S05]  /*7dc0*/  @!P0 NANOSLEEP.SYNCS 0x989680 ;  /* 0x009896800000895d */ /* 0x002fea0003900000 */
[----:B------:R-:W1:Y:S02]  /*7dd0*/  @!P0 SYNCS.PHASECHK.TRANS64 P0, [R7+URZ], R2 ;  /* 0x00000002070085a7 */ /* 0x000e64000800007f */
[----:B-1----:R-:W-:Y:S05]  /*7de0*/  @!P0 BRA `(.L_x_181) ;  /* 0xfffffffc00f08947 */ /* 0x002fea000383ffff */
[----:B------:R-:W-:Y:S05]  /*7df0*/  BRA `(.L_x_199) ;  /* 0xfffffff800287947 */ /* 0x000fea000383ffff */
.L_x_182:
[----:B0-----:R0:W1:Y:S02]  /*7e00*/  SYNCS.PHASECHK.TRANS64.TRYWAIT P0, [R6+URZ], R3 ;  /* 0x00000003060075a7 */ /* 0x001064000800017f */
[----:B-1----:R-:W-:Y:S05]  /*7e10*/  @!P0 NANOSLEEP.SYNCS 0x989680 ;  /* 0x009896800000895d */ /* 0x002fea0003900000 */
[----:B------:R-:W1:Y:S02]  /*7e20*/  @!P0 SYNCS.PHASECHK.TRANS64 P0, [R6+URZ], R3 ;  /* 0x00000003060085a7 */ /* 0x000e64000800007f */
[----:B-1----:R-:W-:Y:S05]  /*7e30*/  @!P0 BRA `(.L_x_182) ;  /* 0xfffffffc00f08947 */ /* 0x002fea000383ffff */
[----:B------:R-:W-:Y:S05]  /*7e40*/  BRA `(.L_x_200) ;  /* 0xfffffff800387947 */ /* 0x000fea000383ffff */
.L_x_183:
[----:B0-----:R0:W1:Y:S02]  /*7e50*/  SYNCS.PHASECHK.TRANS64.TRYWAIT P0, [R7+URZ], R4 ;  /* 0x00000004070075a7 */ /* 0x001064000800017f */
[----:B-1----:R-:W-:Y:S05]  /*7e60*/  @!P0 NANOSLEEP.SYNCS 0x989680 ;  /* 0x009896800000895d */ /* 0x002fea0003900000 */
[----:B------:R-:W1:Y:S02]  /*7e70*/  @!P0 SYNCS.PHASECHK.TRANS64 P0, [R7+URZ], R4 ;  /* 0x00000004070085a7 */ /* 0x000e64000800007f */
[----:B-1----:R-:W-:Y:S05]  /*7e80*/  @!P0 BRA `(.L_x_183) ;  /* 0xfffffffc00f08947 */ /* 0x002fea000383ffff */
[----:B------:R-:W-:Y:S05]  /*7e90*/  BRA `(.L_x_201) ;  /* 0xfffffff800487947 */ /* 0x000fea000383ffff */
.L_x_184:
[----:B0-----:R0:W1:Y:S02]  /*7ea0*/  SYNCS.PHASECHK.TRANS64.TRYWAIT P0, [R6+URZ], R3 ;  /* 0x00000003060075a7 */ /* 0x001064000800017f */
[----:B-1----:R-:W-:Y:S05]  /*7eb0*/  @!P0 NANOSLEEP.SYNCS 0x989680 ;  /* 0x009896800000895d */ /* 0x002fea0003900000 */
[----:B------:R-:W1:Y:S02]  /*7ec0*/  @!P0 SYNCS.PHASECHK.TRANS64 P0, [R6+URZ], R3 ;  /* 0x00000003060085a7 */ /* 0x000e64000800007f */
[----:B-1----:R-:W-:Y:S05]  /*7ed0*/  @!P0 BRA `(.L_x_184) ;  /* 0xfffffffc00f08947 */ /* 0x002fea000383ffff */
[----:B------:R-:W-:Y:S05]  /*7ee0*/  BRA `(.L_x_202) ;  /* 0xfffffff800587947 */ /* 0x000fea000383ffff */
.L_x_185:
[----:B0-----:R0:W1:Y:S02]  /*7ef0*/  SYNCS.PHASECHK.TRANS64.TRYWAIT P0, [R7+URZ], R4 ;  /* 0x00000004070075a7 */ /* 0x001064000800017f */
[----:B-1----:R-:W-:Y:S05]  /*7f00*/  @!P0 NANOSLEEP.SYNCS 0x989680 ;  /* 0x009896800000895d */ /* 0x002fea0003900000 */
[----:B------:R-:W1:Y:S02]  /*7f10*/  @!P0 SYNCS.PHASECHK.TRANS64 P0, [R7+URZ], R4 ;  /* 0x00000004070085a7 */ /* 0x000e64000800007f */
[----:B-1----:R-:W-:Y:S05]  /*7f20*/  @!P0 BRA `(.L_x_185) ;  /* 0xfffffffc00f08947 */ /* 0x002fea000383ffff */
[----:B------:R-:W-:Y:S05]  /*7f30*/  BRA `(.L_x_203) ;  /* 0xfffffff800687947 */ /* 0x000fea000383ffff */
.L_x_186:
[----:B0-----:R0:W1:Y:S02]  /*7f40*/  SYNCS.PHASECHK.TRANS64.TRYWAIT P0, [R6+URZ], R3 ;  /* 0x00000003060075a7 */ /* 0x001064000800017f */
[----:B-1----:R-:W-:Y:S05]  /*7f50*/  @!P0 NANOSLEEP.SYNCS 0x989680 ;  /* 0x009896800000895d */ /* 0x002fea0003900000 */
[----:B------:R-:W1:Y:S02]  /*7f60*/  @!P0 SYNCS.PHASECHK.TRANS64 P0, [R6+URZ], R3 ;  /* 0x00000003060085a7 */ /* 0x000e64000800007f */
[----:B-1----:R-:W-:Y:S05]  /*7f70*/  @!P0 BRA `(.L_x_186) ;  /* 0xfffffffc00f08947 */ /* 0x002fea000383ffff */
[----:B------:R-:W-:Y:S05]  /*7f80*/  BRA `(.L_x_204) ;  /* 0xfffffff800787947 */ /* 0x000fea000383ffff */
.L_x_187:
[----:B0-----:R0:W1:Y:S02]  /*7f90*/  SYNCS.PHASECHK.TRANS64.TRYWAIT P0, [R7+URZ], R4 ;  /* 0x00000004070075a7 */ /* 0x001064000800017f */
[----:B-1----:R-:W-:Y:S05]  /*7fa0*/  @!P0 NANOSLEEP.SYNCS 0x989680 ;  /* 0x009896800000895d */ /* 0x002fea0003900000 */
[----:B------:R-:W1:Y:S02]  /*7fb0*/  @!P0 SYNCS.PHASECHK.TRANS64 P0, [R7+URZ], R4 ;  /* 0x00000004070085a7 */ /* 0x000e64000800007f */
[----:B-1----:R-:W-:Y:S05]  /*7fc0*/  @!P0 BRA `(.L_x_187) ;  /* 0xfffffffc00f08947 */ /* 0x002fea000383ffff */
[----:B------:R-:W-:Y:S05]  /*7fd0*/  BRA `(.L_x_205) ;  /* 0xfffffff800887947 */ /* 0x000fea000383ffff */
.L_x_188:
[----:B-1----:R1:W2:Y:S02]  /*7fe0*/  SYNCS.PHASECHK.TRANS64.TRYWAIT P0, [R6+URZ], R3 ;  /* 0x00000003060075a7 */ /* 0x0022a4000800017f */
[----:B--2---:R-:W-:Y:S05]  /*7ff0*/  @!P0 NANOSLEEP.SYNCS 0x989680 ;  /* 0x009896800000895d */ /* 0x004fea0003900000 */
[----:B------:R-:W2:Y:S02]  /*8000*/  @!P0 SYNCS.PHASECHK.TRANS64 P0, [R6+URZ], R3 ;  /* 0x00000003060085a7 */ /* 0x000ea4000800007f */
[----:B--2---:R-:W-:Y:S05]  /*8010*/  @!P0 BRA `(.L_x_188) ;  /* 0xfffffffc00f08947 */ /* 0x004fea000383ffff */
[----:B------:R-:W-:Y:S05]  /*8020*/  BRA `(.L_x_206) ;  /* 0xfffffff800907947 */ /* 0x000fea000383ffff */
.L_x_207:
[----:B------:R-:W-:-:S00]  /*8030*/  BRA `(.L_x_207) ;  /* 0xfffffffc00fc7947 */ /* 0x000fc0000383ffff */
[----:B------:R-:W-:-:S00]  /*8040*/  NOP ;  /* 0x0000000000007918 */ /* 0x000fc00000000000 */
        /* <DEDUP_REMOVED lines=11> */
.L_x_208:


//--------------------- .nv.global.init           --------------------------
	.section	.nv.global.init,"aw",@progbits
.nv.global.init:
	.type		$str$22,@object
	.size		$str$22,($str$23 - $str$22)
$str$22:
        /*0000*/ 	.byte	0x6b, 0x5f, 0x74, 0x69, 0x6c, 0x65, 0x5f, 0x63, 0x6f, 0x75, 0x6e, 0x74, 0x20, 0x3e, 0x3d, 0x20
        /*0010*/ 	.byte	0x31, 0x00
	.type		$str$23,@object
	.size		$str$23,(__unnamed_1 - $str$23)
$str$23:
        /*0012*/ 	.byte	0x2f, 0x74, 0x6d, 0x70, 0x2f, 0x63, 0x75, 0x74, 0x6c, 0x61, 0x73, 0x73, 0x5f, 0x73, 0x77, 0x65
        /*0022*/ 	.byte	0x65, 0x70, 0x5f, 0x73, 0x72, 0x63, 0x2f, 0x69, 0x6e, 0x63, 0x6c, 0x75, 0x64, 0x65, 0x2f, 0x63
        /*0032*/ 	.byte	0x75, 0x74, 0x6c, 0x61, 0x73, 0x73, 0x2f, 0x67, 0x65, 0x6d, 0x6d, 0x2f, 0x63, 0x6f, 0x6c, 0x6c
        /*0042*/ 	.byte	0x65, 0x63, 0x74, 0x69, 0x76, 0x65, 0x2f, 0x73, 0x6d, 0x39, 0x30, 0x5f, 0x6d, 0x6d, 0x61, 0x5f
        /*0052*/ 	.byte	0x74, 0x6d, 0x61, 0x5f, 0x67, 0x6d, 0x6d, 0x61, 0x5f, 0x73, 0x73, 0x5f, 0x77, 0x61, 0x72, 0x70
        /*0062*/ 	.byte	0x73, 0x70, 0x65, 0x63, 0x69, 0x61, 0x6c, 0x69, 0x7a, 0x65, 0x64, 0x2e, 0x68, 0x70, 0x70, 0x00
	.type		__unnamed_1,@object
	.size		__unnamed_1,(.L_0 - __unnamed_1)
__unnamed_1:
        /*0072*/ 	.byte	0x76, 0x6f, 0x69, 0x64, 0x20, 0x63, 0x75, 0x74, 0x6c, 0x61, 0x73, 0x73, 0x3a, 0x3a, 0x67, 0x65
        /* <DEDUP_REMOVED lines=180> */
        /*0bc2*/ 	.byte	0x5d, 0x00
.L_0:


//--------------------- .nv.shared._ZN7cutlass13device_kernelINS_4gemm6kernel13GemmUniversalIN4cute5tupleIJiiiiEEENS1_10collective13CollectiveMmaINS1_34MainloopSm90TmaGmmaWarpSpecializedILi9ENS5_IJNS4_1CILi1EEESB_SB_EEENS1_32KernelTmaWarpSpecializedPingpongEEENS5_IJNSA_ILi64EEENSA_ILi128EEESF_EEENS_10bfloat16_tENS5_IJlSB_lEEESI_NS5_IJSB_llEEENS4_8TiledMMAINS4_8MMA_AtomIJNS4_4SM904GMMA28MMA_64x128x16_F32BF16BF16_SSILNSO_5MajorE0ELSQ_1ELNSO_7ScaleInE1ELSR_1EEEEEENS4_6LayoutISC_NS5_IJNSA_ILi0EEESV_SV_EEEEENS5_IJNS4_10UnderscoreESY_SY_EEEEENS4_13SM90_TMA_LOADENS4_14ComposedLayoutINS4_7SwizzleILi3ELi4ELi3EEENS4_18smem_ptr_flag_bitsILi16EEENSU_INS5_IJNSA_ILi8EEESF_EEENS5_IJSF_SB_EEEEEEEvNS4_8identityES11_NS12_IS14_S16_NSU_INS5_IJSF_S17_EEENS5_IJSB_SF_EEEEEEEvS1C_EENS_8epilogue10collective6detail29Sm90TmaWarpSpecializedAdapterINS1J_15DefaultEpilogueISI_SJ_SJ_NS1I_6thread17LinearCombinationISI_Li1EffLNS1N_9ScaleType4KindE0ELNS_15FloatRoundStyleE2ESI_EENS1_15EpilogueDefaultEEEEEvvEEEEvNT_6ParamsE --------------------------
	.section	.nv.shared._ZN7cutlass13device_kernelINS_4gemm6kernel13GemmUniversalIN4cute5tupleIJiiiiEEENS1_10collective13CollectiveMmaINS1_34MainloopSm90TmaGmmaWarpSpecializedILi9ENS5_IJNS4_1CILi1EEESB_SB_EEENS1_32KernelTmaWarpSpecializedPingpongEEENS5_IJNSA_ILi64EEENSA_ILi128EEESF_EEENS_10bfloat16_tENS5_IJlSB_lEEESI_NS5_IJSB_llEEENS4_8TiledMMAINS4_8MMA_AtomIJNS4_4SM904GMMA28MMA_64x128x16_F32BF16BF16_SSILNSO_5MajorE0ELSQ_1ELNSO_7ScaleInE1ELSR_1EEEEEENS4_6LayoutISC_NS5_IJNSA_ILi0EEESV_SV_EEEEENS5_IJNS4_10UnderscoreESY_SY_EEEEENS4_13SM90_TMA_LOADENS4_14ComposedLayoutINS4_7SwizzleILi3ELi4ELi3EEENS4_18smem_ptr_flag_bitsILi16EEENSU_INS5_IJNSA_ILi8EEESF_EEENS5_IJSF_SB_EEEEEEEvNS4_8identityES11_NS12_IS14_S16_NSU_INS5_IJSF_S17_EEENS5_IJSB_SF_EEEEEEEvS1C_EENS_8epilogue10collective6detail29Sm90TmaWarpSpecializedAdapterINS1J_15DefaultEpilogueISI_SJ_SJ_NS1I_6thread17LinearCombinationISI_Li1EffLNS1N_9ScaleType4KindE0ELNS_15FloatRoundStyleE2ESI_EENS1_15EpilogueDefaultEEEEEvvEEEEvNT_6ParamsE,"aw",@nobits
	.sectionflags	@""
	.align	16
	.zero		1024


//--------------------- .nv.shared.reserved.0     --------------------------
	.section	.nv.shared.reserved.0,"aw",@nobits
	.weak		__nv_reservedSMEM_offset_0_alias
	.size		__nv_reservedSMEM_offset_0_alias, 0, 0
	.other		__nv_reservedSMEM_offset_0_alias,@"STO_CUDA_RESERVED_SHARED STV_DEFAULT"
__nv_reservedSMEM_offset_0_alias:
	.zero		0


//--------------------- .nv.global                --------------------------
	.section	.nv.global,"aw",@nobits
.nv.global:
	.type		_ZN40_INTERNAL_00f7bee4_4_k_cu_4ab98389_181304cute1_E,@object
	.size		_ZN40_INTERNAL_00f7bee4_4_k_cu_4ab98389_181304cute1_E,(_ZN40_INTERNAL_00f7bee4_4_k_cu_4ab98389_181304cuda3std3__45__cpo6cbeginE - _ZN40_INTERNAL_00f7bee4_4_k_cu_4ab98389_181304cute1_E)
_ZN40_INTERNAL_00f7bee4_4_k_cu_4ab98389_181304cute1_E:
	.zero		1
	.type		_ZN40_INTERNAL_00f7bee4_4_k_cu_4ab98389_181304cuda3std3__45__cpo6cbeginE,@object
	.size		_ZN40_INTERNAL_00f7bee4_4_k_cu_4ab98389_181304cuda3std3__45__cpo6cbeginE,(_ZN40_INTERNAL_00f7bee4_4_k_cu_4ab98389_181304cuda3std3__48in_placeE - _ZN40_INTERNAL_00f7bee4_4_k_cu_4ab98389_181304cuda3std3__45__cpo6cbeginE)
_ZN40_INTERNAL_00f7bee4_4_k_cu_4ab98389_181304cuda3std3__45__cpo6cbeginE:
	.zero		1
	.type		_ZN40_INTERNAL_00f7bee4_4_k_cu_4ab98389_181304cuda3std3__48in_placeE,@object
	.size		_ZN40_INTERNAL_00f7bee4_4_k_cu_4ab98389_181304cuda3std3__48in_placeE,(_ZN40_INTERNAL_00f7bee4_4_k_cu_4ab98389_181304cuda3std6ranges3__45__cpo9iter_moveE - _ZN40_INTERNAL_00f7bee4_4_k_cu_4ab98389_181304cuda3std3__48in_placeE)
_ZN40_INTERNAL_00f7bee4_4_k_cu_4ab98389_181304cuda3std3__48in_placeE:
	.zero		1
	.type		_ZN40_INTERNAL_00f7bee4_4_k_cu_4ab98389_181304cuda3std6ranges3__45__cpo9iter_moveE,@object
	.size		_ZN40_INTERNAL_00f7bee4_4_k_cu_4ab98389_181304cuda3std6ranges3__45__cpo9iter_moveE,(_ZN40_INTERNAL_00f7bee4_4_k_cu_4ab98389_181304cuda3std3__45__cpo5beginE - _ZN40_INTERNAL_00f7bee4_4_k_cu_4ab98389_181304cuda3std6ranges3__45__cpo9iter_moveE)
_ZN40_INTERNAL_00f7bee4_4_k_cu_4ab98389_181304cuda3std6ranges3__45__cpo9iter_moveE:
	.zero		1
	.type		_ZN40_INTERNAL_00f7bee4_4_k_cu_4ab98389_181304cuda3std3__45__cpo5beginE,@object
	.size		_ZN40_INTERNAL_00f7bee4_4_k_cu_4ab98389_181304cuda3std3__45__cpo5beginE,(_ZN40_INTERNAL_00f7bee4_4_k_cu_4ab98389_181304cuda3std3__442_GLOBAL__N__00f7bee4_4_k_cu_4ab98389_181306ignoreE - _ZN40_INTERNAL_00f7bee4_4_k_cu_4ab98389_181304cuda3std3__45__cpo5beginE)
_ZN40_INTERNAL_00f7bee4_4_k_cu_4ab98389_181304cuda3std3__45__cpo5beginE:
	.zero		1
	.type		_ZN40_INTERNAL_00f7bee4_4_k_cu_4ab98389_181304cuda3std3__442_GLOBAL__N__00f7bee4_4_k_cu_4ab98389_181306ignoreE,@object
	.size		_ZN40_INTERNAL_00f7bee4_4_k_cu_4ab98389_181304cuda3std3__442_GLOBAL__N__00f7bee4_4_k_cu_4ab98389_181306ignoreE,(_ZN40_INTERNAL_00f7bee4_4_k_cu_4ab98389_181304cute7productE - _ZN40_INTERNAL_00f7bee4_4_k_cu_4ab98389_181304cuda3std3__442_GLOBAL__N__00f7bee4_4_k_cu_4ab98389_181306ignoreE)
_ZN40_INTERNAL_00f7bee4_4_k_cu_4ab98389_181304cuda3std3__442_GLOBAL__N__00f7bee4_4_k_cu_4ab98389_181306ignoreE:
	.zero		1
	.type		_ZN40_INTERNAL_00f7bee4_4_k_cu_4ab98389_181304cute7productE,@object
	.size		_ZN40_INTERNAL_00f7bee4_4_k_cu_4ab98389_181304cute7productE,(_ZN40_INTERNAL_00f7bee4_4_k_cu_4ab98389_181304cuda3std3__45__cpo3endE - _ZN40_INTERNAL_00f7bee4_4_k_cu_4ab98389_181304cute7productE)
_ZN40_INTERNAL_00f7bee4_4_k_cu_4ab98389_181304cute7productE:
	.zero		1
	.type		_ZN40_INTERNAL_00f7bee4_4_k_cu_4ab98389_181304cuda3std3__45__cpo3endE,@object
	.size		_ZN40_INTERNAL_00f7bee4_4_k_cu_4ab98389_181304cuda3std3__45__cpo3endE,(_ZN40_INTERNAL_00f7bee4_4_k_cu_4ab98389_181304cuda3std3__419piecewise_constructE - _ZN40_INTERNAL_00f7bee4_4_k_cu_4ab98389_181304cuda3std3__45__cpo3endE)
_ZN40_INTERNAL_00f7bee4_4_k_cu_4ab98389_181304cuda3std3__45__cpo3endE:
	.zero		1
	.type		_ZN40_INTERNAL_00f7bee4_4_k_cu_4ab98389_181304cuda3std3__419piecewise_constructE,@object
	.size		_ZN40_INTERNAL_00f7bee4_4_k_cu_4ab98389_181304cuda3std3__419piecewise_constructE,(_ZN40_INTERNAL_00f7bee4_4_k_cu_4ab98389_181304cuda3std3__45__cpo4cendE - _ZN40_INTERNAL_00f7bee4_4_k_cu_4ab98389_181304cuda3std3__419piecewise_constructE)
_ZN40_INTERNAL_00f7bee4_4_k_cu_4ab98389_181304cuda3std3__419piecewise_constructE:
	.zero		1
	.type		_ZN40_INTERNAL_00f7bee4_4_k_cu_4ab98389_181304cuda3std3__45__cpo4cendE,@object
	.size		_ZN40_INTERNAL_00f7bee4_4_k_cu_4ab98389_181304cuda3std3__45__cpo4cendE,(_ZN40_INTERNAL_00f7bee4_4_k_cu_4ab98389_181304cuda3std6ranges3__45__cpo4swapE - _ZN40_INTERNAL_00f7bee4_4_k_cu_4ab98389_181304cuda3std3__45__cpo4cendE)
_ZN40_INTERNAL_00f7bee4_4_k_cu_4ab98389_181304cuda3std3__45__cpo4cendE:
	.zero		1
	.type		_ZN40_INTERNAL_00f7bee4_4_k_cu_4ab98389_181304cuda3std6ranges3__45__cpo4swapE,@object
	.size		_ZN40_INTERNAL_00f7bee4_4_k_cu_4ab98389_181304cuda3std6ranges3__45__cpo4swapE,(.L_8 - _ZN40_INTERNAL_00f7bee4_4_k_cu_4ab98389_181304cuda3std6ranges3__45__cpo4swapE)
_ZN40_INTERNAL_00f7bee4_4_k_cu_4ab98389_181304cuda3std6ranges3__45__cpo4swapE:
	.zero		1
.L_8:


//--------------------- .nv.constant0._ZN7cutlass13device_kernelINS_4gemm6kernel13GemmUniversalIN4cute5tupleIJiiiiEEENS1_10collective13CollectiveMmaINS1_34MainloopSm90TmaGmmaWarpSpecializedILi9ENS5_IJNS4_1CILi1EEESB_SB_EEENS1_32KernelTmaWarpSpecializedPingpongEEENS5_IJNSA_ILi64EEENSA_ILi128EEESF_EEENS_10bfloat16_tENS5_IJlSB_lEEESI_NS5_IJSB_llEEENS4_8TiledMMAINS4_8MMA_AtomIJNS4_4SM904GMMA28MMA_64x128x16_F32BF16BF16_SSILNSO_5MajorE0ELSQ_1ELNSO_7ScaleInE1ELSR_1EEEEEENS4_6LayoutISC_NS5_IJNSA_ILi0EEESV_SV_EEEEENS5_IJNS4_10UnderscoreESY_SY_EEEEENS4_13SM90_TMA_LOADENS4_14ComposedLayoutINS4_7SwizzleILi3ELi4ELi3EEENS4_18smem_ptr_flag_bitsILi16EEENSU_INS5_IJNSA_ILi8EEESF_EEENS5_IJSF_SB_EEEEEEEvNS4_8identityES11_NS12_IS14_S16_NSU_INS5_IJSF_S17_EEENS5_IJSB_SF_EEEEEEEvS1C_EENS_8epilogue10collective6detail29Sm90TmaWarpSpecializedAdapterINS1J_15DefaultEpilogueISI_SJ_SJ_NS1I_6thread17LinearCombinationISI_Li1EffLNS1N_9ScaleType4KindE0ELNS_15FloatRoundStyleE2ESI_EENS1_15EpilogueDefaultEEEEEvvEEEEvNT_6ParamsE --------------------------
	.section	.nv.constant0._ZN7cutlass13device_kernelINS_4gemm6kernel13GemmUniversalIN4cute5tupleIJiiiiEEENS1_10collective13CollectiveMmaINS1_34MainloopSm90TmaGmmaWarpSpecializedILi9ENS5_IJNS4_1CILi1EEESB_SB_EEENS1_32KernelTmaWarpSpecializedPingpongEEENS5_IJNSA_ILi64EEENSA_ILi128EEESF_EEENS_10bfloat16_tENS5_IJlSB_lEEESI_NS5_IJSB_llEEENS4_8TiledMMAINS4_8MMA_AtomIJNS4_4SM904GMMA28MMA_64x128x16_F32BF16BF16_SSILNSO_5MajorE0ELSQ_1ELNSO_7ScaleInE1ELSR_1EEEEEENS4_6LayoutISC_NS5_IJNSA_ILi0EEESV_SV_EEEEENS5_IJNS4_10UnderscoreESY_SY_EEEEENS4_13SM90_TMA_LOADENS4_14ComposedLayoutINS4_7SwizzleILi3ELi4ELi3EEENS4_18smem_ptr_flag_bitsILi16EEENSU_INS5_IJNSA_ILi8EEESF_EEENS5_IJSF_SB_EEEEEEEvNS4_8identityES11_NS12_IS14_S16_NSU_INS5_IJSF_S17_EEENS5_IJSB_SF_EEEEEEEvS1C_EENS_8epilogue10collective6detail29Sm90TmaWarpSpecializedAdapterINS1J_15DefaultEpilogueISI_SJ_SJ_NS1I_6thread17LinearCombinationISI_Li1EffLNS1N_9ScaleType4KindE0ELNS_15FloatRoundStyleE2ESI_EENS1_15EpilogueDefaultEEEEEvvEEEEvNT_6ParamsE,"a",@progbits
	.sectionflags	@""
	.align	4
.nv.constant0._ZN7cutlass13device_kernelINS_4gemm6kernel13GemmUniversalIN4cute5tupleIJiiiiEEENS1_10collective13CollectiveMmaINS1_34MainloopSm90TmaGmmaWarpSpecializedILi9ENS5_IJNS4_1CILi1EEESB_SB_EEENS1_32KernelTmaWarpSpecializedPingpongEEENS5_IJNSA_ILi64EEENSA_ILi128EEESF_EEENS_10bfloat16_tENS5_IJlSB_lEEESI_NS5_IJSB_llEEENS4_8TiledMMAINS4_8MMA_AtomIJNS4_4SM904GMMA28MMA_64x128x16_F32BF16BF16_SSILNSO_5MajorE0ELSQ_1ELNSO_7ScaleInE1ELSR_1EEEEEENS4_6LayoutISC_NS5_IJNSA_ILi0EEESV_SV_EEEEENS5_IJNS4_10UnderscoreESY_SY_EEEEENS4_13SM90_TMA_LOADENS4_14ComposedLayoutINS4_7SwizzleILi3ELi4ELi3EEENS4_18smem_ptr_flag_bitsILi16EEENSU_INS5_IJNSA_ILi8EEESF_EEENS5_IJSF_SB_EEEEEEEvNS4_8identityES11_NS12_IS14_S16_NSU_INS5_IJSF_S17_EEENS5_IJSB_SF_EEEEEEEvS1C_EENS_8epilogue10collective6detail29Sm90TmaWarpSpecializedAdapterINS1J_15DefaultEpilogueISI_SJ_SJ_NS1I_6thread17LinearCombinationISI_Li1EffLNS1N_9ScaleType4KindE0ELNS_15FloatRoundStyleE2ESI_EENS1_15EpilogueDefaultEEEEEvvEEEEvNT_6ParamsE:
	.zero		1664


//--------------------- SYMBOLS --------------------------

	.type		.nv.reservedSmem.offset0,@object
	.size		.nv.reservedSmem.offset0,0x4
	.type		__assertfail,@function
